//
// Generated by NVIDIA NVVM Compiler
//
// Compiler Build ID: CL-36424714
// Cuda compilation tools, release 13.0, V13.0.88
// Based on NVVM 20.0.0
//

.version 9.0
.target sm_100
.address_size 64

	// .globl	_Z9aggregatePfS_iiS_
// _ZZ9computeMuPfS_S_iE6n_temp has been demoted
// _ZZ9computeMuPfS_S_iE6d_temp has been demoted

.visible .entry _Z9aggregatePfS_iiS_(
	.param .u64 .ptr .align 1 _Z9aggregatePfS_iiS__param_0,
	.param .u64 .ptr .align 1 _Z9aggregatePfS_iiS__param_1,
	.param .u32 _Z9aggregatePfS_iiS__param_2,
	.param .u32 _Z9aggregatePfS_iiS__param_3,
	.param .u64 .ptr .align 1 _Z9aggregatePfS_iiS__param_4
)
{
	.reg .pred 	%p<5>;
	.reg .b16 	%rs<2>;
	.reg .b32 	%r<19>;
	.reg .b32 	%f<33>;
	.reg .b64 	%rd<25>;

	ld.param.u64 	%rd11, [_Z9aggregatePfS_iiS__param_0];
	ld.param.u64 	%rd12, [_Z9aggregatePfS_iiS__param_1];
	ld.param.u32 	%r12, [_Z9aggregatePfS_iiS__param_2];
	ld.param.u32 	%r13, [_Z9aggregatePfS_iiS__param_3];
	ld.param.u64 	%rd14, [_Z9aggregatePfS_iiS__param_4];
	cvta.to.global.u64 	%rd1, %rd14;
	mov.u32 	%r1, %ctaid.x;
	shl.b32 	%r2, %r1, 9;
	mul.wide.u32 	%rd15, %r2, 4;
	add.s64 	%rd2, %rd1, %rd15;
	mov.b64 	%rd23, 0;
$L__BB0_1:
	add.s64 	%rd16, %rd2, %rd23;
	mov.b16 	%rs1, 0;
	st.global.u8 	[%rd16], %rs1;
	add.s64 	%rd4, %rd23, 1;
	setp.lt.u64 	%p1, %rd23, 2047;
	mov.u64 	%rd23, %rd4;
	@%p1 bra 	$L__BB0_1;
	mul.lo.s32 	%r16, %r12, %r1;
	add.s32 	%r14, %r16, %r12;
	min.u32 	%r4, %r13, %r14;
	setp.ge.s32 	%p2, %r16, %r4;
	@%p2 bra 	$L__BB0_7;
	cvta.to.global.u64 	%rd17, %rd11;
	add.s64 	%rd5, %rd17, 16;
	add.s64 	%rd19, %rd15, %rd1;
	add.s64 	%rd6, %rd19, 16;
	cvta.to.global.u64 	%rd7, %rd12;
$L__BB0_4:
	mul.wide.s32 	%rd20, %r16, 4;
	add.s64 	%rd8, %rd7, %rd20;
	shl.b32 	%r17, %r16, 9;
	mov.b32 	%r18, 0;
	mov.u64 	%rd24, %rd6;
$L__BB0_5:
	mul.wide.s32 	%rd21, %r17, 4;
	add.s64 	%rd22, %rd5, %rd21;
	ld.global.f32 	%f1, [%rd8];
	ld.global.f32 	%f2, [%rd22+-16];
	ld.global.f32 	%f3, [%rd24+-16];
	fma.rn.f32 	%f4, %f1, %f2, %f3;
	st.global.f32 	[%rd24+-16], %f4;
	ld.global.f32 	%f5, [%rd8];
	ld.global.f32 	%f6, [%rd22+-12];
	ld.global.f32 	%f7, [%rd24+-12];
	fma.rn.f32 	%f8, %f5, %f6, %f7;
	st.global.f32 	[%rd24+-12], %f8;
	ld.global.f32 	%f9, [%rd8];
	ld.global.f32 	%f10, [%rd22+-8];
	ld.global.f32 	%f11, [%rd24+-8];
	fma.rn.f32 	%f12, %f9, %f10, %f11;
	st.global.f32 	[%rd24+-8], %f12;
	ld.global.f32 	%f13, [%rd8];
	ld.global.f32 	%f14, [%rd22+-4];
	ld.global.f32 	%f15, [%rd24+-4];
	fma.rn.f32 	%f16, %f13, %f14, %f15;
	st.global.f32 	[%rd24+-4], %f16;
	ld.global.f32 	%f17, [%rd8];
	ld.global.f32 	%f18, [%rd22];
	ld.global.f32 	%f19, [%rd24];
	fma.rn.f32 	%f20, %f17, %f18, %f19;
	st.global.f32 	[%rd24], %f20;
	ld.global.f32 	%f21, [%rd8];
	ld.global.f32 	%f22, [%rd22+4];
	ld.global.f32 	%f23, [%rd24+4];
	fma.rn.f32 	%f24, %f21, %f22, %f23;
	st.global.f32 	[%rd24+4], %f24;
	ld.global.f32 	%f25, [%rd8];
	ld.global.f32 	%f26, [%rd22+8];
	ld.global.f32 	%f27, [%rd24+8];
	fma.rn.f32 	%f28, %f25, %f26, %f27;
	st.global.f32 	[%rd24+8], %f28;
	ld.global.f32 	%f29, [%rd8];
	ld.global.f32 	%f30, [%rd22+12];
	ld.global.f32 	%f31, [%rd24+12];
	fma.rn.f32 	%f32, %f29, %f30, %f31;
	st.global.f32 	[%rd24+12], %f32;
	add.s32 	%r18, %r18, 8;
	add.s32 	%r17, %r17, 8;
	add.s64 	%rd24, %rd24, 32;
	setp.ne.s32 	%p3, %r18, 512;
	@%p3 bra 	$L__BB0_5;
	add.s32 	%r16, %r16, 1;
	setp.ne.s32 	%p4, %r16, %r4;
	@%p4 bra 	$L__BB0_4;
$L__BB0_7:
	ret;

}
	// .globl	_Z8finalizePfS_ii
.visible .entry _Z8finalizePfS_ii(
	.param .u64 .ptr .align 1 _Z8finalizePfS_ii_param_0,
	.param .u64 .ptr .align 1 _Z8finalizePfS_ii_param_1,
	.param .u32 _Z8finalizePfS_ii_param_2,
	.param .u32 _Z8finalizePfS_ii_param_3
)
{
	.reg .pred 	%p<4>;
	.reg .b32 	%r<15>;
	.reg .b32 	%f<49>;
	.reg .b64 	%rd<14>;

	ld.param.u64 	%rd6, [_Z8finalizePfS_ii_param_0];
	ld.param.u64 	%rd7, [_Z8finalizePfS_ii_param_1];
	ld.param.u32 	%r8, [_Z8finalizePfS_ii_param_2];
	ld.param.u32 	%r9, [_Z8finalizePfS_ii_param_3];
	setp.lt.s32 	%p1, %r9, 1;
	@%p1 bra 	$L__BB1_5;
	shl.b32 	%r1, %r8, 9;
	cvta.to.global.u64 	%rd8, %rd7;
	add.s64 	%rd1, %rd8, 32;
	cvta.to.global.u64 	%rd9, %rd6;
	add.s64 	%rd2, %rd9, 32;
	mov.b32 	%r12, 0;
$L__BB1_2:
	mul.wide.u32 	%rd10, %r12, 2048;
	add.s64 	%rd13, %rd1, %rd10;
	mov.b32 	%r14, 0;
	mov.u32 	%r13, %r1;
$L__BB1_3:
	mul.wide.s32 	%rd11, %r13, 4;
	add.s64 	%rd12, %rd2, %rd11;
	ld.global.f32 	%f1, [%rd13+-32];
	ld.global.f32 	%f2, [%rd12+-32];
	sub.f32 	%f3, %f2, %f1;
	st.global.f32 	[%rd12+-32], %f3;
	ld.global.f32 	%f4, [%rd13+-28];
	ld.global.f32 	%f5, [%rd12+-28];
	sub.f32 	%f6, %f5, %f4;
	st.global.f32 	[%rd12+-28], %f6;
	ld.global.f32 	%f7, [%rd13+-24];
	ld.global.f32 	%f8, [%rd12+-24];
	sub.f32 	%f9, %f8, %f7;
	st.global.f32 	[%rd12+-24], %f9;
	ld.global.f32 	%f10, [%rd13+-20];
	ld.global.f32 	%f11, [%rd12+-20];
	sub.f32 	%f12, %f11, %f10;
	st.global.f32 	[%rd12+-20], %f12;
	ld.global.f32 	%f13, [%rd13+-16];
	ld.global.f32 	%f14, [%rd12+-16];
	sub.f32 	%f15, %f14, %f13;
	st.global.f32 	[%rd12+-16], %f15;
	ld.global.f32 	%f16, [%rd13+-12];
	ld.global.f32 	%f17, [%rd12+-12];
	sub.f32 	%f18, %f17, %f16;
	st.global.f32 	[%rd12+-12], %f18;
	ld.global.f32 	%f19, [%rd13+-8];
	ld.global.f32 	%f20, [%rd12+-8];
	sub.f32 	%f21, %f20, %f19;
	st.global.f32 	[%rd12+-8], %f21;
	ld.global.f32 	%f22, [%rd13+-4];
	ld.global.f32 	%f23, [%rd12+-4];
	sub.f32 	%f24, %f23, %f22;
	st.global.f32 	[%rd12+-4], %f24;
	ld.global.f32 	%f25, [%rd13];
	ld.global.f32 	%f26, [%rd12];
	sub.f32 	%f27, %f26, %f25;
	st.global.f32 	[%rd12], %f27;
	ld.global.f32 	%f28, [%rd13+4];
	ld.global.f32 	%f29, [%rd12+4];
	sub.f32 	%f30, %f29, %f28;
	st.global.f32 	[%rd12+4], %f30;
	ld.global.f32 	%f31, [%rd13+8];
	ld.global.f32 	%f32, [%rd12+8];
	sub.f32 	%f33, %f32, %f31;
	st.global.f32 	[%rd12+8], %f33;
	ld.global.f32 	%f34, [%rd13+12];
	ld.global.f32 	%f35, [%rd12+12];
	sub.f32 	%f36, %f35, %f34;
	st.global.f32 	[%rd12+12], %f36;
	ld.global.f32 	%f37, [%rd13+16];
	ld.global.f32 	%f38, [%rd12+16];
	sub.f32 	%f39, %f38, %f37;
	st.global.f32 	[%rd12+16], %f39;
	ld.global.f32 	%f40, [%rd13+20];
	ld.global.f32 	%f41, [%rd12+20];
	sub.f32 	%f42, %f41, %f40;
	st.global.f32 	[%rd12+20], %f42;
	ld.global.f32 	%f43, [%rd13+24];
	ld.global.f32 	%f44, [%rd12+24];
	sub.f32 	%f45, %f44, %f43;
	st.global.f32 	[%rd12+24], %f45;
	ld.global.f32 	%f46, [%rd13+28];
	ld.global.f32 	%f47, [%rd12+28];
	sub.f32 	%f48, %f47, %f46;
	st.global.f32 	[%rd12+28], %f48;
	add.s32 	%r14, %r14, 16;
	add.s64 	%rd13, %rd13, 64;
	add.s32 	%r13, %r13, 16;
	setp.ne.s32 	%p2, %r14, 512;
	@%p2 bra 	$L__BB1_3;
	add.s32 	%r12, %r12, 1;
	setp.ne.s32 	%p3, %r12, %r9;
	@%p3 bra 	$L__BB1_2;
$L__BB1_5:
	ret;

}
	// .globl	_Z9computeMuPfS_S_i
.visible .entry _Z9computeMuPfS_S_i(
	.param .u64 .ptr .align 1 _Z9computeMuPfS_S_i_param_0,
	.param .u64 .ptr .align 1 _Z9computeMuPfS_S_i_param_1,
	.param .u64 .ptr .align 1 _Z9computeMuPfS_S_i_param_2,
	.param .u32 _Z9computeMuPfS_S_i_param_3
)
{
	.reg .pred 	%p<3>;
	.reg .b32 	%r<20>;
	.reg .b32 	%f<75>;
	.reg .b64 	%rd<13>;
	// demoted variable
	.shared .align 4 .b8 _ZZ9computeMuPfS_S_iE6n_temp[2048];
	// demoted variable
	.shared .align 4 .b8 _ZZ9computeMuPfS_S_iE6d_temp[2048];
	ld.param.u64 	%rd2, [_Z9computeMuPfS_S_i_param_0];
	ld.param.u64 	%rd3, [_Z9computeMuPfS_S_i_param_1];
	ld.param.u64 	%rd1, [_Z9computeMuPfS_S_i_param_2];
	ld.param.u32 	%r4, [_Z9computeMuPfS_S_i_param_3];
	cvta.to.global.u64 	%rd4, %rd2;
	cvta.to.global.u64 	%rd5, %rd3;
	mov.u32 	%r5, %tid.x;
	mov.u32 	%r1, %ctaid.x;
	mov.u32 	%r6, %ntid.x;
	mad.lo.s32 	%r7, %r1, %r6, %r5;
	mad.lo.s32 	%r8, %r4, %r6, %r5;
	mul.wide.s32 	%rd6, %r7, 4;
	add.s64 	%rd7, %rd5, %rd6;
	ld.global.f32 	%f5, [%rd7];
	mul.wide.s32 	%rd8, %r8, 4;
	add.s64 	%rd9, %rd4, %rd8;
	ld.global.f32 	%f6, [%rd9];
	mul.f32 	%f7, %f5, %f6;
	shl.b32 	%r9, %r5, 2;
	mov.u32 	%r10, _ZZ9computeMuPfS_S_iE6n_temp;
	add.s32 	%r11, %r10, %r9;
	st.shared.f32 	[%r11], %f7;
	mul.f32 	%f8, %f5, %f5;
	mov.u32 	%r12, _ZZ9computeMuPfS_S_iE6d_temp;
	add.s32 	%r13, %r12, %r9;
	st.shared.f32 	[%r13], %f8;
	bar.sync 	0;
	setp.ne.s32 	%p1, %r5, 0;
	@%p1 bra 	$L__BB2_4;
	mov.f32 	%f73, 0f00000000;
	mov.b32 	%r19, 32;
	mov.f32 	%f74, %f73;
$L__BB2_2:
	add.s32 	%r16, %r10, %r19;
	ld.shared.f32 	%f10, [%r16+-32];
	add.f32 	%f11, %f74, %f10;
	add.s32 	%r18, %r12, %r19;
	ld.shared.f32 	%f12, [%r18+-32];
	add.f32 	%f13, %f73, %f12;
	ld.shared.f32 	%f14, [%r16+-28];
	add.f32 	%f15, %f11, %f14;
	ld.shared.f32 	%f16, [%r18+-28];
	add.f32 	%f17, %f13, %f16;
	ld.shared.f32 	%f18, [%r16+-24];
	add.f32 	%f19, %f15, %f18;
	ld.shared.f32 	%f20, [%r18+-24];
	add.f32 	%f21, %f17, %f20;
	ld.shared.f32 	%f22, [%r16+-20];
	add.f32 	%f23, %f19, %f22;
	ld.shared.f32 	%f24, [%r18+-20];
	add.f32 	%f25, %f21, %f24;
	ld.shared.f32 	%f26, [%r16+-16];
	add.f32 	%f27, %f23, %f26;
	ld.shared.f32 	%f28, [%r18+-16];
	add.f32 	%f29, %f25, %f28;
	ld.shared.f32 	%f30, [%r16+-12];
	add.f32 	%f31, %f27, %f30;
	ld.shared.f32 	%f32, [%r18+-12];
	add.f32 	%f33, %f29, %f32;
	ld.shared.f32 	%f34, [%r16+-8];
	add.f32 	%f35, %f31, %f34;
	ld.shared.f32 	%f36, [%r18+-8];
	add.f32 	%f37, %f33, %f36;
	ld.shared.f32 	%f38, [%r16+-4];
	add.f32 	%f39, %f35, %f38;
	ld.shared.f32 	%f40, [%r18+-4];
	add.f32 	%f41, %f37, %f40;
	ld.shared.f32 	%f42, [%r16];
	add.f32 	%f43, %f39, %f42;
	ld.shared.f32 	%f44, [%r18];
	add.f32 	%f45, %f41, %f44;
	ld.shared.f32 	%f46, [%r16+4];
	add.f32 	%f47, %f43, %f46;
	ld.shared.f32 	%f48, [%r18+4];
	add.f32 	%f49, %f45, %f48;
	ld.shared.f32 	%f50, [%r16+8];
	add.f32 	%f51, %f47, %f50;
	ld.shared.f32 	%f52, [%r18+8];
	add.f32 	%f53, %f49, %f52;
	ld.shared.f32 	%f54, [%r16+12];
	add.f32 	%f55, %f51, %f54;
	ld.shared.f32 	%f56, [%r18+12];
	add.f32 	%f57, %f53, %f56;
	ld.shared.f32 	%f58, [%r16+16];
	add.f32 	%f59, %f55, %f58;
	ld.shared.f32 	%f60, [%r18+16];
	add.f32 	%f61, %f57, %f60;
	ld.shared.f32 	%f62, [%r16+20];
	add.f32 	%f63, %f59, %f62;
	ld.shared.f32 	%f64, [%r18+20];
	add.f32 	%f65, %f61, %f64;
	ld.shared.f32 	%f66, [%r16+24];
	add.f32 	%f67, %f63, %f66;
	ld.shared.f32 	%f68, [%r18+24];
	add.f32 	%f69, %f65, %f68;
	ld.shared.f32 	%f70, [%r16+28];
	add.f32 	%f74, %f67, %f70;
	ld.shared.f32 	%f71, [%r18+28];
	add.f32 	%f73, %f69, %f71;
	add.s32 	%r19, %r19, 64;
	setp.ne.s32 	%p2, %r19, 2080;
	@%p2 bra 	$L__BB2_2;
	div.rn.f32 	%f72, %f74, %f73;
	cvta.to.global.u64 	%rd10, %rd1;
	mul.wide.u32 	%rd11, %r1, 4;
	add.s64 	%rd12, %rd10, %rd11;
	st.global.f32 	[%rd12], %f72;
$L__BB2_4:
	ret;

}


// ===== COMPILED SASS (sm_100) =====

	.target	sm_100

	.elftype	@"ET_EXEC"


//--------------------- .note.nv.tkinfo           --------------------------
	.section	.note.nv.tkinfo,"",@"SHT_NOTE"
	.sectionflags	@"SHF_NOTE_NV_TKINFO"
	.tkinfo
        /*0018*/ 	.word	0x00000002
        /*0030*/ 	.string	""
        /*0030*/ 	.string	"ptxas"
        /*0030*/ 	.string	"Cuda compilation tools, release 13.0, V13.0.88"
        /*0030*/ 	.string	"Build cuda_13.0.r13.0/compiler.36424714_0"
        /*0030*/ 	.string	"-arch sm_100 -m 64 "



//--------------------- .note.nv.cuinfo           --------------------------
	.section	.note.nv.cuinfo,"",@"SHT_NOTE"
	.sectionflags	@"SHF_NOTE_NV_CUINFO"
        /*0018*/ 	.short	0x0002
        /*001a*/ 	.short	0x0064
        /*001c*/ 	.short	0x0082
	.zero		2


//--------------------- .nv.info                  --------------------------
	.section	.nv.info,"",@"SHT_CUDA_INFO"
	.align	4


	//----- nvinfo : EIATTR_REGCOUNT
	.align		4
        /*0000*/ 	.byte	0x04, 0x2f
        /*0002*/ 	.short	(.L_1 - .L_0)
	.align		4
.L_0:
        /*0004*/ 	.word	index@(_Z9aggregatePfS_iiS_)
        /*0008*/ 	.word	0x0000001c


	//----- nvinfo : EIATTR_FRAME_SIZE
	.align		4
.L_1:
        /*000c*/ 	.byte	0x04, 0x11
        /*000e*/ 	.short	(.L_3 - .L_2)
	.align		4
.L_2:
        /*0010*/ 	.word	index@(_Z9aggregatePfS_iiS_)
        /*0014*/ 	.word	0x00000000


	//----- nvinfo : EIATTR_REGCOUNT
	.align		4
.L_3:
        /*0018*/ 	.byte	0x04, 0x2f
        /*001a*/ 	.short	(.L_5 - .L_4)
	.align		4
.L_4:
        /*001c*/ 	.word	index@(_Z8finalizePfS_ii)
        /*0020*/ 	.word	0x00000010


	//----- nvinfo : EIATTR_FRAME_SIZE
	.align		4
.L_5:
        /*0024*/ 	.byte	0x04, 0x11
        /*0026*/ 	.short	(.L_7 - .L_6)
	.align		4
.L_6:
        /*0028*/ 	.word	index@(_Z8finalizePfS_ii)
        /*002c*/ 	.word	0x00000000


	//----- nvinfo : EIATTR_REGCOUNT
	.align		4
.L_7:
        /*0030*/ 	.byte	0x04, 0x2f
        /*0032*/ 	.short	(.L_9 - .L_8)
	.align		4
.L_8:
        /*0034*/ 	.word	index@(_Z9computeMuPfS_S_i)
        /*0038*/ 	.word	0x0000001e


	//----- nvinfo : EIATTR_FRAME_SIZE
	.align		4
.L_9:
        /*003c*/ 	.byte	0x04, 0x11
        /*003e*/ 	.short	(.L_11 - .L_10)
	.align		4
.L_10:
        /*0040*/ 	.word	index@($__internal_0_$__cuda_sm3x_div_rn_noftz_f32_slowpath)
        /*0044*/ 	.word	0x00000000


	//----- nvinfo : EIATTR_FRAME_SIZE
	.align		4
.L_11:
        /*0048*/ 	.byte	0x04, 0x11
        /*004a*/ 	.short	(.L_13 - .L_12)
	.align		4
.L_12:
        /*004c*/ 	.word	index@(_Z9computeMuPfS_S_i)
        /*0050*/ 	.word	0x00000000


	//----- nvinfo : EIATTR_MIN_STACK_SIZE
	.align		4
.L_13:
        /*0054*/ 	.byte	0x04, 0x12
        /*0056*/ 	.short	(.L_15 - .L_14)
	.align		4
.L_14:
        /*0058*/ 	.word	index@(_Z9computeMuPfS_S_i)
        /*005c*/ 	.word	0x00000000


	//----- nvinfo : EIATTR_MIN_STACK_SIZE
	.align		4
.L_15:
        /*0060*/ 	.byte	0x04, 0x12
        /*0062*/ 	.short	(.L_17 - .L_16)
	.align		4
.L_16:
        /*0064*/ 	.word	index@(_Z8finalizePfS_ii)
        /*0068*/ 	.word	0x00000000


	//----- nvinfo : EIATTR_MIN_STACK_SIZE
	.align		4
.L_17:
        /*006c*/ 	.byte	0x04, 0x12
        /*006e*/ 	.short	(.L_19 - .L_18)
	.align		4
.L_18:
        /*0070*/ 	.word	index@(_Z9aggregatePfS_iiS_)
        /*0074*/ 	.word	0x00000000
.L_19:


//--------------------- .nv.compat                --------------------------
	.section	.nv.compat,"",@"SHT_CUDA_COMPAT_INFO"
	.align	4
        /*0000*/ 	.byte	0x02, 0x09, 0x00, 0x00, 0x02, 0x02, 0x01, 0x00, 0x02, 0x05, 0x05, 0x00, 0x03, 0x07, 0x01, 0x01
        /*0010*/ 	.byte	0x02, 0x03, 0x00, 0x00, 0x02, 0x06, 0x01, 0x00, 0x04, 0x0b, 0x08, 0x00, 0x01, 0x00, 0x00, 0x00
        /*0020*/ 	.byte	0x00, 0x00, 0x00, 0x00


//--------------------- .nv.info._Z9computeMuPfS_S_i --------------------------
	.section	.nv.info._Z9computeMuPfS_S_i,"",@"SHT_CUDA_INFO"
	.sectionflags	@""
	.align	4


	//----- nvinfo : EIATTR_CUDA_API_VERSION
	.align		4
        /*0000*/ 	.byte	0x04, 0x37
        /*0002*/ 	.short	(.L_21 - .L_20)
.L_20:
        /*0004*/ 	.word	0x00000082


	//----- nvinfo : EIATTR_KPARAM_INFO
	.align		4
.L_21:
        /*0008*/ 	.byte	0x04, 0x17
        /*000a*/ 	.short	(.L_23 - .L_22)
.L_22:
        /*000c*/ 	.word	0x00000000
        /*0010*/ 	.short	0x0003
        /*0012*/ 	.short	0x0018
        /*0014*/ 	.byte	0x00, 0xf0, 0x11, 0x00


	//----- nvinfo : EIATTR_KPARAM_INFO
	.align		4
.L_23:
        /*0018*/ 	.byte	0x04, 0x17
        /*001a*/ 	.short	(.L_25 - .L_24)
.L_24:
        /*001c*/ 	.word	0x00000000
        /*0020*/ 	.short	0x0002
        /*0022*/ 	.short	0x0010
        /*0024*/ 	.byte	0x00, 0xf5, 0x21, 0x00


	//----- nvinfo : EIATTR_KPARAM_INFO
	.align		4
.L_25:
        /*0028*/ 	.byte	0x04, 0x17
        /*002a*/ 	.short	(.L_27 - .L_26)
.L_26:
        /*002c*/ 	.word	0x00000000
        /*0030*/ 	.short	0x0001
        /*0032*/ 	.short	0x0008
        /*0034*/ 	.byte	0x00, 0xf5, 0x21, 0x00


	//----- nvinfo : EIATTR_KPARAM_INFO
	.align		4
.L_27:
        /*0038*/ 	.byte	0x04, 0x17
        /*003a*/ 	.short	(.L_29 - .L_28)
.L_28:
        /*003c*/ 	.word	0x00000000
        /*0040*/ 	.short	0x0000
        /*0042*/ 	.short	0x0000
        /*0044*/ 	.byte	0x00, 0xf5, 0x21, 0x00


	//----- nvinfo : EIATTR_SPARSE_MMA_MASK
	.align		4
.L_29:
        /*0048*/ 	.byte	0x03, 0x50
        /*004a*/ 	.short	0x0000


	//----- nvinfo : EIATTR_MAXREG_COUNT
	.align		4
        /*004c*/ 	.byte	0x03, 0x1b
        /*004e*/ 	.short	0x00ff


	//----- nvinfo : EIATTR_NUM_BARRIERS
	.align		4
        /*0050*/ 	.byte	0x02, 0x4c
        /*0052*/ 	.byte	0x01
	.zero		1


	//----- nvinfo : EIATTR_MERCURY_ISA_VERSION
	.align		4
        /*0054*/ 	.byte	0x03, 0x5f
        /*0056*/ 	.short	0x0101


	//----- nvinfo : EIATTR_VRC_CTA_INIT_COUNT
	.align		4
        /*0058*/ 	.byte	0x02, 0x4a
	.zero		1
	.zero		1


	//----- nvinfo : EIATTR_EXIT_INSTR_OFFSETS
	.align		4
        /*005c*/ 	.byte	0x04, 0x1c
        /*005e*/ 	.short	(.L_31 - .L_30)


	//   ....[0]....
.L_30:
        /*0060*/ 	.word	0x000001b0


	//   ....[1]....
        /*0064*/ 	.word	0x00000580


	//----- nvinfo : EIATTR_CRS_STACK_SIZE
	.align		4
.L_31:
        /*0068*/ 	.byte	0x04, 0x1e
        /*006a*/ 	.short	(.L_33 - .L_32)
.L_32:
        /*006c*/ 	.word	0x00000000


	//----- nvinfo : EIATTR_CBANK_PARAM_SIZE
	.align		4
.L_33:
        /*0070*/ 	.byte	0x03, 0x19
        /*0072*/ 	.short	0x001c


	//----- nvinfo : EIATTR_PARAM_CBANK
	.align		4
        /*0074*/ 	.byte	0x04, 0x0a
        /*0076*/ 	.short	(.L_35 - .L_34)
	.align		4
.L_34:
        /*0078*/ 	.word	index@(.nv.constant0._Z9computeMuPfS_S_i)
        /*007c*/ 	.short	0x0380
        /*007e*/ 	.short	0x001c


	//----- nvinfo : EIATTR_SW_WAR
	.align		4
.L_35:
        /*0080*/ 	.byte	0x04, 0x36
        /*0082*/ 	.short	(.L_37 - .L_36)
.L_36:
        /*0084*/ 	.word	0x00000008
.L_37:


//--------------------- .nv.info._Z8finalizePfS_ii --------------------------
	.section	.nv.info._Z8finalizePfS_ii,"",@"SHT_CUDA_INFO"
	.sectionflags	@""
	.align	4


	//----- nvinfo : EIATTR_CUDA_API_VERSION
	.align		4
        /*0000*/ 	.byte	0x04, 0x37
        /*0002*/ 	.short	(.L_39 - .L_38)
.L_38:
        /*0004*/ 	.word	0x00000082


	//----- nvinfo : EIATTR_KPARAM_INFO
	.align		4
.L_39:
        /*0008*/ 	.byte	0x04, 0x17
        /*000a*/ 	.short	(.L_41 - .L_40)
.L_40:
        /*000c*/ 	.word	0x00000000
        /*0010*/ 	.short	0x0003
        /*0012*/ 	.short	0x0014
        /*0014*/ 	.byte	0x00, 0xf0, 0x11, 0x00


	//----- nvinfo : EIATTR_KPARAM_INFO
	.align		4
.L_41:
        /*0018*/ 	.byte	0x04, 0x17
        /*001a*/ 	.short	(.L_43 - .L_42)
.L_42:
        /*001c*/ 	.word	0x00000000
        /*0020*/ 	.short	0x0002
        /*0022*/ 	.short	0x0010
        /*0024*/ 	.byte	0x00, 0xf0, 0x11, 0x00


	//----- nvinfo : EIATTR_KPARAM_INFO
	.align		4
.L_43:
        /*0028*/ 	.byte	0x04, 0x17
        /*002a*/ 	.short	(.L_45 - .L_44)
.L_44:
        /*002c*/ 	.word	0x00000000
        /*0030*/ 	.short	0x0001
        /*0032*/ 	.short	0x0008
        /*0034*/ 	.byte	0x00, 0xf5, 0x21, 0x00


	//----- nvinfo : EIATTR_KPARAM_INFO
	.align		4
.L_45:
        /*0038*/ 	.byte	0x04, 0x17
        /*003a*/ 	.short	(.L_47 - .L_46)
.L_46:
        /*003c*/ 	.word	0x00000000
        /*0040*/ 	.short	0x0000
        /*0042*/ 	.short	0x0000
        /*0044*/ 	.byte	0x00, 0xf5, 0x21, 0x00


	//----- nvinfo : EIATTR_SPARSE_MMA_MASK
	.align		4
.L_47:
        /*0048*/ 	.byte	0x03, 0x50
        /*004a*/ 	.short	0x0000


	//----- nvinfo : EIATTR_MAXREG_COUNT
	.align		4
        /*004c*/ 	.byte	0x03, 0x1b
        /*004e*/ 	.short	0x00ff


	//----- nvinfo : EIATTR_MERCURY_ISA_VERSION
	.align		4
        /*0050*/ 	.byte	0x03, 0x5f
        /*0052*/ 	.short	0x0101


	//----- nvinfo : EIATTR_VRC_CTA_INIT_COUNT
	.align		4
        /*0054*/ 	.byte	0x02, 0x4a
	.zero		1
	.zero		1


	//----- nvinfo : EIATTR_EXIT_INSTR_OFFSETS
	.align		4
        /*0058*/ 	.byte	0x04, 0x1c
        /*005a*/ 	.short	(.L_49 - .L_48)


	//   ....[0]....
.L_48:
        /*005c*/ 	.word	0x00000030


	//   ....[1]....
        /*0060*/ 	.word	0x00000630


	//----- nvinfo : EIATTR_CBANK_PARAM_SIZE
	.align		4
.L_49:
        /*0064*/ 	.byte	0x03, 0x19
        /*0066*/ 	.short	0x0018


	//----- nvinfo : EIATTR_PARAM_CBANK
	.align		4
        /*0068*/ 	.byte	0x04, 0x0a
        /*006a*/ 	.short	(.L_51 - .L_50)
	.align		4
.L_50:
        /*006c*/ 	.word	index@(.nv.constant0._Z8finalizePfS_ii)
        /*0070*/ 	.short	0x0380
        /*0072*/ 	.short	0x0018


	//----- nvinfo : EIATTR_SW_WAR
	.align		4
.L_51:
        /*0074*/ 	.byte	0x04, 0x36
        /*0076*/ 	.short	(.L_53 - .L_52)
.L_52:
        /*0078*/ 	.word	0x00000008
.L_53:


//--------------------- .nv.info._Z9aggregatePfS_iiS_ --------------------------
	.section	.nv.info._Z9aggregatePfS_iiS_,"",@"SHT_CUDA_INFO"
	.sectionflags	@""
	.align	4


	//----- nvinfo : EIATTR_CUDA_API_VERSION
	.align		4
        /*0000*/ 	.byte	0x04, 0x37
        /*0002*/ 	.short	(.L_55 - .L_54)
.L_54:
        /*0004*/ 	.word	0x00000082


	//----- nvinfo : EIATTR_KPARAM_INFO
	.align		4
.L_55:
        /*0008*/ 	.byte	0x04, 0x17
        /*000a*/ 	.short	(.L_57 - .L_56)
.L_56:
        /*000c*/ 	.word	0x00000000
        /*0010*/ 	.short	0x0004
        /*0012*/ 	.short	0x0018
        /*0014*/ 	.byte	0x00, 0xf5, 0x21, 0x00


	//----- nvinfo : EIATTR_KPARAM_INFO
	.align		4
.L_57:
        /*0018*/ 	.byte	0x04, 0x17
        /*001a*/ 	.short	(.L_59 - .L_58)
.L_58:
        /*001c*/ 	.word	0x00000000
        /*0020*/ 	.short	0x0003
        /*0022*/ 	.short	0x0014
        /*0024*/ 	.byte	0x00, 0xf0, 0x11, 0x00


	//----- nvinfo : EIATTR_KPARAM_INFO
	.align		4
.L_59:
        /*0028*/ 	.byte	0x04, 0x17
        /*002a*/ 	.short	(.L_61 - .L_60)
.L_60:
        /*002c*/ 	.word	0x00000000
        /*0030*/ 	.short	0x0002
        /*0032*/ 	.short	0x0010
        /*0034*/ 	.byte	0x00, 0xf0, 0x11, 0x00


	//----- nvinfo : EIATTR_KPARAM_INFO
	.align		4
.L_61:
        /*0038*/ 	.byte	0x04, 0x17
        /*003a*/ 	.short	(.L_63 - .L_62)
.L_62:
        /*003c*/ 	.word	0x00000000
        /*0040*/ 	.short	0x0001
        /*0042*/ 	.short	0x0008
        /*0044*/ 	.byte	0x00, 0xf5, 0x21, 0x00


	//----- nvinfo : EIATTR_KPARAM_INFO
	.align		4
.L_63:
        /*0048*/ 	.byte	0x04, 0x17
        /*004a*/ 	.short	(.L_65 - .L_64)
.L_64:
        /*004c*/ 	.word	0x00000000
        /*0050*/ 	.short	0x0000
        /*0052*/ 	.short	0x0000
        /*0054*/ 	.byte	0x00, 0xf5, 0x21, 0x00


	//----- nvinfo : EIATTR_SPARSE_MMA_MASK
	.align		4
.L_65:
        /*0058*/ 	.byte	0x03, 0x50
        /*005a*/ 	.short	0x0000


	//----- nvinfo : EIATTR_MAXREG_COUNT
	.align		4
        /*005c*/ 	.byte	0x03, 0x1b
        /*005e*/ 	.short	0x00ff


	//----- nvinfo : EIATTR_MERCURY_ISA_VERSION
	.align		4
        /*0060*/ 	.byte	0x03, 0x5f
        /*0062*/ 	.short	0x0101


	//----- nvinfo : EIATTR_VRC_CTA_INIT_COUNT
	.align		4
        /*0064*/ 	.byte	0x02, 0x4a
	.zero		1
	.zero		1


	//----- nvinfo : EIATTR_EXIT_INSTR_OFFSETS
	.align		4
        /*0068*/ 	.byte	0x04, 0x1c
        /*006a*/ 	.short	(.L_67 - .L_66)


	//   ....[0]....
.L_66:
        /*006c*/ 	.word	0x00000b70


	//   ....[1]....
        /*0070*/ 	.word	0x00001770


	//----- nvinfo : EIATTR_CBANK_PARAM_SIZE
	.align		4
.L_67:
        /*0074*/ 	.byte	0x03, 0x19
        /*0076*/ 	.short	0x0020


	//----- nvinfo : EIATTR_PARAM_CBANK
	.align		4
        /*0078*/ 	.byte	0x04, 0x0a
        /*007a*/ 	.short	(.L_69 - .L_68)
	.align		4
.L_68:
        /*007c*/ 	.word	index@(.nv.constant0._Z9aggregatePfS_iiS_)
        /*0080*/ 	.short	0x0380
        /*0082*/ 	.short	0x0020


	//----- nvinfo : EIATTR_SW_WAR
	.align		4
.L_69:
        /*0084*/ 	.byte	0x04, 0x36
        /*0086*/ 	.short	(.L_71 - .L_70)
.L_70:
        /*0088*/ 	.word	0x00000008
.L_71:


//--------------------- .nv.callgraph             --------------------------
	.section	.nv.callgraph,"",@"SHT_CUDA_CALLGRAPH"
	.align	4
	.sectionentsize	8
	.align		4
        /*0000*/ 	.word	0x00000000
	.align		4
        /*0004*/ 	.word	0xffffffff
	.align		4
        /*0008*/ 	.word	0x00000000
	.align		4
        /*000c*/ 	.word	0xfffffffe
	.align		4
        /*0010*/ 	.word	0x00000000
	.align		4
        /*0014*/ 	.word	0xfffffffd
	.align		4
        /*0018*/ 	.word	0x00000000
	.align		4
        /*001c*/ 	.word	0xfffffffc


//--------------------- .text._Z9computeMuPfS_S_i --------------------------
	.section	.text._Z9computeMuPfS_S_i,"ax",@progbits
	.align	128
        .global         _Z9computeMuPfS_S_i
        .type           _Z9computeMuPfS_S_i,@function
        .size           _Z9computeMuPfS_S_i,(.L_x_18 - _Z9computeMuPfS_S_i)
        .other          _Z9computeMuPfS_S_i,@"STO_CUDA_ENTRY STV_DEFAULT"
_Z9computeMuPfS_S_i:
.text._Z9computeMuPfS_S_i:
[----:B------:R-:W-:Y:S01]  /*0000*/  LDC R1, c[0x0][0x37c] ;  /* 0x0000df00ff017b82 */ /* 0x000fe20000000800 */
[----:B------:R-:W0:Y:S07]  /*0010*/  S2R R11, SR_TID.X ;  /* 0x00000000000b7919 */ /* 0x000e2e0000002100 */
[----:B------:R-:W0:Y:S01]  /*0020*/  LDC R6, c[0x0][0x398] ;  /* 0x0000e600ff067b82 */ /* 0x000e220000000800 */
[----:B------:R-:W0:Y:S01]  /*0030*/  LDCU UR4, c[0x0][0x360] ;  /* 0x00006c00ff0477ac */ /* 0x000e220008000800 */
[----:B------:R-:W1:Y:S01]  /*0040*/  S2R R0, SR_CTAID.X ;  /* 0x0000000000007919 */ /* 0x000e620000002500 */
[----:B------:R-:W2:Y:S05]  /*0050*/  LDCU.64 UR8, c[0x0][0x358] ;  /* 0x00006b00ff0877ac */ /* 0x000eaa0008000a00 */
[----:B------:R-:W3:Y:S08]  /*0060*/  LDC.64 R2, c[0x0][0x388] ;  /* 0x0000e200ff027b82 */ /* 0x000ef00000000a00 */
[----:B------:R-:W4:Y:S01]  /*0070*/  LDC.64 R4, c[0x0][0x380] ;  /* 0x0000e000ff047b82 */ /* 0x000f220000000a00 */
[----:B0-----:R-:W-:-:S02]  /*0080*/  IMAD R9, R6, UR4, R11 ;  /* 0x0000000406097c24 */ /* 0x001fc4000f8e020b */
[----:B-1----:R-:W-:-:S04]  /*0090*/  IMAD R7, R0, UR4, R11 ;  /* 0x0000000400077c24 */ /* 0x002fc8000f8e020b */
[----:B---3--:R-:W-:-:S04]  /*00a0*/  IMAD.WIDE R2, R7, 0x4, R2 ;  /* 0x0000000407027825 */ /* 0x008fc800078e0202 */
[----:B----4-:R-:W-:Y:S02]  /*00b0*/  IMAD.WIDE R4, R9, 0x4, R4 ;  /* 0x0000000409047825 */ /* 0x010fe400078e0204 */
[----:B--2---:R-:W2:Y:S04]  /*00c0*/  LDG.E R2, desc[UR8][R2.64] ;  /* 0x0000000802027981 */ /* 0x004ea8000c1e1900 */
[----:B------:R-:W3:Y:S01]  /*00d0*/  LDG.E R5, desc[UR8][R4.64] ;  /* 0x0000000804057981 */ /* 0x000ee2000c1e1900 */
[----:B------:R-:W0:Y:S01]  /*00e0*/  S2UR UR6, SR_CgaCtaId ;  /* 0x00000000000679c3 */ /* 0x000e220000008800 */
[----:B------:R-:W-:Y:S01]  /*00f0*/  UMOV UR4, 0x400 ;  /* 0x0000040000047882 */ /* 0x000fe20000000000 */
[----:B------:R-:W-:Y:S01]  /*0100*/  ISETP.NE.AND P0, PT, R11, RZ, PT ;  /* 0x000000ff0b00720c */ /* 0x000fe20003f05270 */
[----:B------:R-:W-:-:S02]  /*0110*/  UIADD3 UR5, UPT, UPT, UR4, 0x800, URZ ;  /* 0x0000080004057890 */ /* 0x000fc4000fffe0ff */
[----:B0-----:R-:W-:Y:S02]  /*0120*/  ULEA UR4, UR6, UR4, 0x18 ;  /* 0x0000000406047291 */ /* 0x001fe4000f8ec0ff */
[----:B------:R-:W-:-:S04]  /*0130*/  ULEA UR5, UR6, UR5, 0x18 ;  /* 0x0000000506057291 */ /* 0x000fc8000f8ec0ff */
[C---:B------:R-:W-:Y:S02]  /*0140*/  LEA R7, R11.reuse, UR4, 0x2 ;  /* 0x000000040b077c11 */ /* 0x040fe4000f8e10ff */
[----:B------:R-:W-:Y:S01]  /*0150*/  LEA R9, R11, UR5, 0x2 ;  /* 0x000000050b097c11 */ /* 0x000fe2000f8e10ff */
[C---:B--2---:R-:W-:Y:S01]  /*0160*/  FMUL R8, R2.reuse, R2 ;  /* 0x0000000202087220 */ /* 0x044fe20000400000 */
[----:B---3--:R-:W-:-:S05]  /*0170*/  FMUL R6, R2, R5 ;  /* 0x0000000502067220 */ /* 0x008fca0000400000 */
[----:B------:R0:W-:Y:S04]  /*0180*/  STS [R7], R6 ;  /* 0x0000000607007388 */ /* 0x0001e80000000800 */
[----:B------:R0:W-:Y:S01]  /*0190*/  STS [R9], R8 ;  /* 0x0000000809007388 */ /* 0x0001e20000000800 */
[----:B------:R-:W-:Y:S06]  /*01a0*/  BAR.SYNC.DEFER_BLOCKING 0x0 ;  /* 0x0000000000007b1d */ /* 0x000fec0000010000 */
[----:B------:R-:W-:Y:S05]  /*01b0*/  @P0 EXIT ;  /* 0x000000000000094d */ /* 0x000fea0003800000 */
[----:B------:R-:W-:Y:S02]  /*01c0*/  HFMA2 R12, -RZ, RZ, 0, 0 ;  /* 0x00000000ff0c7431 */ /* 0x000fe400000001ff */
[----:B------:R-:W-:Y:S01]  /*01d0*/  IMAD.MOV.U32 R2, RZ, RZ, 0x20 ;  /* 0x00000020ff027424 */ /* 0x000fe200078e00ff */
[----:B------:R-:W-:-:S07]  /*01e0*/  MOV R3, RZ ;  /* 0x000000ff00037202 */ /* 0x000fce0000000f00 */
.L_x_0:
[----:B------:R-:W1:Y:S04]  /*01f0*/  LDS.128 R20, [R2+UR4+-0x20] ;  /* 0xffffe00402147984 */ /* 0x000e680008000c00 */
[----:B------:R-:W2:Y:S04]  /*0200*/  LDS.128 R24, [R2+UR5+-0x20] ;  /* 0xffffe00502187984 */ /* 0x000ea80008000c00 */
[----:B0-----:R-:W0:Y:S04]  /*0210*/  LDS.128 R8, [R2+UR4+-0x10] ;  /* 0xfffff00402087984 */ /* 0x001e280008000c00 */
[----:B------:R-:W3:Y:S04]  /*0220*/  LDS.128 R4, [R2+UR5+-0x10] ;  /* 0xfffff00502047984 */ /* 0x000ee80008000c00 */
[----:B------:R-:W4:Y:S01]  /*0230*/  LDS.128 R16, [R2+UR4] ;  /* 0x0000000402107984 */ /* 0x000f220008000c00 */
[----:B-1----:R-:W-:Y:S01]  /*0240*/  FADD R20, R20, R3 ;  /* 0x0000000314147221 */ /* 0x002fe20000000000 */
[----:B--2---:R-:W-:-:S03]  /*0250*/  FADD R24, R24, R12 ;  /* 0x0000000c18187221 */ /* 0x004fc60000000000 */
[----:B------:R-:W-:Y:S01]  /*0260*/  FADD R21, R20, R21 ;  /* 0x0000001514157221 */ /* 0x000fe20000000000 */
[----:B------:R-:W1:Y:S01]  /*0270*/  LDS.128 R12, [R2+UR5] ;  /* 0x00000005020c7984 */ /* 0x000e620008000c00 */
[----:B------:R-:W-:Y:S02]  /*0280*/  FADD R25, R24, R25 ;  /* 0x0000001918197221 */ /* 0x000fe40000000000 */
[----:B------:R-:W-:Y:S02]  /*0290*/  FADD R22, R21, R22 ;  /* 0x0000001615167221 */ /* 0x000fe40000000000 */
[----:B------:R-:W-:Y:S02]  /*02a0*/  FADD R26, R25, R26 ;  /* 0x0000001a191a7221 */ /* 0x000fe40000000000 */
[----:B------:R-:W-:Y:S02]  /*02b0*/  FADD R23, R22, R23 ;  /* 0x0000001716177221 */ /* 0x000fe40000000000 */
[----:B------:R-:W-:-:S02]  /*02c0*/  FADD R27, R26, R27 ;  /* 0x0000001b1a1b7221 */ /* 0x000fc40000000000 */
[----:B0-----:R-:W-:Y:S02]  /*02d0*/  FADD R8, R23, R8 ;  /* 0x0000000817087221 */ /* 0x001fe40000000000 */
[----:B------:R-:W0:Y:S01]  /*02e0*/  LDS.128 R20, [R2+UR4+0x10] ;  /* 0x0000100402147984 */ /* 0x000e220008000c00 */
[----:B---3--:R-:W-:Y:S01]  /*02f0*/  FADD R4, R27, R4 ;  /* 0x000000041b047221 */ /* 0x008fe20000000000 */
[----:B------:R-:W-:Y:S02]  /*0300*/  FADD R9, R8, R9 ;  /* 0x0000000908097221 */ /* 0x000fe40000000000 */
[----:B------:R2:W3:Y:S01]  /*0310*/  LDS.128 R24, [R2+UR5+0x10] ;  /* 0x0000100502187984 */ /* 0x0004e20008000c00 */
[----:B------:R-:W-:Y:S01]  /*0320*/  FADD R5, R4, R5 ;  /* 0x0000000504057221 */ /* 0x000fe20000000000 */
[----:B------:R-:W-:-:S03]  /*0330*/  FADD R10, R9, R10 ;  /* 0x0000000a090a7221 */ /* 0x000fc60000000000 */
[----:B------:R-:W-:Y:S01]  /*0340*/  FADD R6, R5, R6 ;  /* 0x0000000605067221 */ /* 0x000fe20000000000 */
[----:B------:R-:W-:Y:S01]  /*0350*/  FADD R11, R10, R11 ;  /* 0x0000000b0a0b7221 */ /* 0x000fe20000000000 */
[----:B--2---:R-:W-:Y:S02]  /*0360*/  VIADD R2, R2, 0x40 ;  /* 0x0000004002027836 */ /* 0x004fe40000000000 */
[----:B------:R-:W-:Y:S01]  /*0370*/  FADD R7, R6, R7 ;  /* 0x0000000706077221 */ /* 0x000fe20000000000 */
[----:B----4-:R-:W-:Y:S02]  /*0380*/  FADD R16, R11, R16 ;  /* 0x000000100b107221 */ /* 0x010fe40000000000 */
[----:B------:R-:W-:Y:S02]  /*0390*/  ISETP.NE.AND P0, PT, R2, 0x820, PT ;  /* 0x000008200200780c */ /* 0x000fe40003f05270 */
[----:B------:R-:W-:-:S04]  /*03a0*/  FADD R17, R16, R17 ;  /* 0x0000001110117221 */ /* 0x000fc80000000000 */
[----:B------:R-:W-:-:S04]  /*03b0*/  FADD R18, R17, R18 ;  /* 0x0000001211127221 */ /* 0x000fc80000000000 */
[----:B------:R-:W-:Y:S01]  /*03c0*/  FADD R19, R18, R19 ;  /* 0x0000001312137221 */ /* 0x000fe20000000000 */
[----:B-1----:R-:W-:-:S04]  /*03d0*/  FADD R12, R7, R12 ;  /* 0x0000000c070c7221 */ /* 0x002fc80000000000 */
[----:B------:R-:W-:-:S04]  /*03e0*/  FADD R13, R12, R13 ;  /* 0x0000000d0c0d7221 */ /* 0x000fc80000000000 */
[----:B------:R-:W-:-:S04]  /*03f0*/  FADD R14, R13, R14 ;  /* 0x0000000e0d0e7221 */ /* 0x000fc80000000000 */
[----:B------:R-:W-:Y:S01]  /*0400*/  FADD R15, R14, R15 ;  /* 0x0000000f0e0f7221 */ /* 0x000fe20000000000 */
[----:B0-----:R-:W-:-:S03]  /*0410*/  FADD R20, R19, R20 ;  /* 0x0000001413147221 */ /* 0x001fc60000000000 */
[----:B---3--:R-:W-:Y:S01]  /*0420*/  FADD R24, R15, R24 ;  /* 0x000000180f187221 */ /* 0x008fe20000000000 */
[----:B------:R-:W-:-:S03]  /*0430*/  FADD R21, R20, R21 ;  /* 0x0000001514157221 */ /* 0x000fc60000000000 */
[----:B------:R-:W-:Y:S01]  /*0440*/  FADD R25, R24, R25 ;  /* 0x0000001918197221 */ /* 0x000fe20000000000 */
[----:B------:R-:W-:-:S03]  /*0450*/  FADD R22, R21, R22 ;  /* 0x0000001615167221 */ /* 0x000fc60000000000 */
[----:B------:R-:W-:Y:S01]  /*0460*/  FADD R26, R25, R26 ;  /* 0x0000001a191a7221 */ /* 0x000fe20000000000 */
[----:B------:R-:W-:-:S03]  /*0470*/  FADD R3, R22, R23 ;  /* 0x0000001716037221 */ /* 0x000fc60000000000 */
[----:B------:R-:W-:Y:S01]  /*0480*/  FADD R12, R26, R27 ;  /* 0x0000001b1a0c7221 */ /* 0x000fe20000000000 */
[----:B------:R-:W-:Y:S06]  /*0490*/  @P0 BRA `(.L_x_0) ;  /* 0xfffffffc00540947 */ /* 0x000fec000383ffff */
[----:B------:R-:W0:Y:S08]  /*04a0*/  MUFU.RCP R5, R12 ;  /* 0x0000000c00057308 */ /* 0x000e300000001000 */
[----:B------:R-:W1:Y:S01]  /*04b0*/  FCHK P0, R3, R12 ;  /* 0x0000000c03007302 */ /* 0x000e620000000000 */
[----:B0-----:R-:W-:-:S04]  /*04c0*/  FFMA R2, -R12, R5, 1 ;  /* 0x3f8000000c027423 */ /* 0x001fc80000000105 */
[----:B------:R-:W-:-:S04]  /*04d0*/  FFMA R2, R5, R2, R5 ;  /* 0x0000000205027223 */ /* 0x000fc80000000005 */
[----:B------:R-:W-:-:S04]  /*04e0*/  FFMA R5, R3, R2, RZ ;  /* 0x0000000203057223 */ /* 0x000fc800000000ff */
[----:B------:R-:W-:-:S04]  /*04f0*/  FFMA R4, -R12, R5, R3 ;  /* 0x000000050c047223 */ /* 0x000fc80000000103 */
[----:B------:R-:W-:Y:S01]  /*0500*/  FFMA R5, R2, R4, R5 ;  /* 0x0000000402057223 */ /* 0x000fe20000000005 */
[----:B-1----:R-:W-:Y:S06]  /*0510*/  @!P0 BRA `(.L_x_1) ;  /* 0x00000000000c8947 */ /* 0x002fec0003800000 */
[----:B------:R-:W-:-:S07]  /*0520*/  MOV R4, 0x540 ;  /* 0x0000054000047802 */ /* 0x000fce0000000f00 */
[----:B------:R-:W-:Y:S05]  /*0530*/  CALL.REL.NOINC `($__internal_0_$__cuda_sm3x_div_rn_noftz_f32_slowpath) ;  /* 0x0000000000147944 */ /* 0x000fea0003c00000 */
[----:B------:R-:W-:-:S07]  /*0540*/  MOV R5, R2 ;  /* 0x0000000200057202 */ /* 0x000fce0000000f00 */
.L_x_1:
[----:B------:R-:W0:Y:S02]  /*0550*/  LDC.64 R2, c[0x0][0x390] ;  /* 0x0000e400ff027b82 */ /* 0x000e240000000a00 */
[----:B0-----:R-:W-:-:S05]  /*0560*/  IMAD.WIDE.U32 R2, R0, 0x4, R2 ;  /* 0x0000000400027825 */ /* 0x001fca00078e0002 */
[----:B------:R-:W-:Y:S01]  /*0570*/  STG.E desc[UR8][R2.64], R5 ;  /* 0x0000000502007986 */ /* 0x000fe2000c101908 */
[----:B------:R-:W-:Y:S05]  /*0580*/  EXIT ;  /* 0x000000000000794d */ /* 0x000fea0003800000 */
        .weak           $__internal_0_$__cuda_sm3x_div_rn_noftz_f32_slowpath
        .type           $__internal_0_$__cuda_sm3x_div_rn_noftz_f32_slowpath,@function
        .size           $__internal_0_$__cuda_sm3x_div_rn_noftz_f32_slowpath,(.L_x_18 - $__internal_0_$__cuda_sm3x_div_rn_noftz_f32_slowpath)
$__internal_0_$__cuda_sm3x_div_rn_noftz_f32_slowpath:
[----:B------:R-:W-:Y:S02]  /*0590*/  SHF.R.U32.HI R5, RZ, 0x17, R12 ;  /* 0x00000017ff057819 */ /* 0x000fe4000001160c */
[----:B------:R-:W-:Y:S02]  /*05a0*/  SHF.R.U32.HI R2, RZ, 0x17, R3 ;  /* 0x00000017ff027819 */ /* 0x000fe40000011603 */
[----:B------:R-:W-:Y:S02]  /*05b0*/  LOP3.LUT R11, R5, 0xff, RZ, 0xc0, !PT ;  /* 0x000000ff050b7812 */ /* 0x000fe400078ec0ff */
[----:B------:R-:W-:Y:S02]  /*05c0*/  LOP3.LUT R8, R2, 0xff, RZ, 0xc0, !PT ;  /* 0x000000ff02087812 */ /* 0x000fe400078ec0ff */
[----:B------:R-:W-:Y:S01]  /*05d0*/  MOV R5, R3 ;  /* 0x0000000300057202 */ /* 0x000fe20000000f00 */
[----:B------:R-:W-:Y:S01]  /*05e0*/  VIADD R9, R11, 0xffffffff ;  /* 0xffffffff0b097836 */ /* 0x000fe20000000000 */
[----:B------:R-:W-:-:S04]  /*05f0*/  IADD3 R7, PT, PT, R8, -0x1, RZ ;  /* 0xffffffff08077810 */ /* 0x000fc80007ffe0ff */
[----:B------:R-:W-:-:S04]  /*0600*/  ISETP.GT.U32.AND P0, PT, R9, 0xfd, PT ;  /* 0x000000fd0900780c */ /* 0x000fc80003f04070 */
[----:B------:R-:W-:-:S13]  /*0610*/  ISETP.GT.U32.OR P0, PT, R7, 0xfd, P0 ;  /* 0x000000fd0700780c */ /* 0x000fda0000704470 */
[----:B------:R-:W-:Y:S01]  /*0620*/  @!P0 IMAD.MOV.U32 R6, RZ, RZ, RZ ;  /* 0x000000ffff068224 */ /* 0x000fe200078e00ff */
[----:B------:R-:W-:Y:S06]  /*0630*/  @!P0 BRA `(.L_x_2) ;  /* 0x0000000000608947 */ /* 0x000fec0003800000 */
[----:B------:R-:W-:Y:S02]  /*0640*/  FSETP.GTU.FTZ.AND P0, PT, |R3|, +INF , PT ;  /* 0x7f8000000300780b */ /* 0x000fe40003f1c200 */
[----:B------:R-:W-:Y:S02]  /*0650*/  FSETP.GTU.FTZ.AND P1, PT, |R12|, +INF , PT ;  /* 0x7f8000000c00780b */ /* 0x000fe40003f3c200 */
[----:B------:R-:W-:Y:S02]  /*0660*/  MOV R2, R12 ;  /* 0x0000000c00027202 */ /* 0x000fe40000000f00 */
[----:B------:R-:W-:-:S13]  /*0670*/  PLOP3.LUT P0, PT, P0, P1, PT, 0xf8, 0x8f ;  /* 0x00000000008f781c */ /* 0x000fda0000703f70 */
[----:B------:R-:W-:Y:S05]  /*0680*/  @P0 BRA `(.L_x_3) ;  /* 0x0000000400440947 */ /* 0x000fea0003800000 */
[----:B------:R-:W-:-:S13]  /*0690*/  LOP3.LUT P0, RZ, R12, 0x7fffffff, R5, 0xc8, !PT ;  /* 0x7fffffff0cff7812 */ /* 0x000fda000780c805 */
[----:B------:R-:W-:Y:S05]  /*06a0*/  @!P0 BRA `(.L_x_4) ;  /* 0x0000000400348947 */ /* 0x000fea0003800000 */
[C---:B------:R-:W-:Y:S02]  /*06b0*/  FSETP.NEU.FTZ.AND P2, PT, |R3|.reuse, +INF , PT ;  /* 0x7f8000000300780b */ /* 0x040fe40003f5d200 */
[----:B------:R-:W-:Y:S02]  /*06c0*/  FSETP.NEU.FTZ.AND P1, PT, |R2|, +INF , PT ;  /* 0x7f8000000200780b */ /* 0x000fe40003f3d200 */
[----:B------:R-:W-:-:S11]  /*06d0*/  FSETP.NEU.FTZ.AND P0, PT, |R3|, +INF , PT ;  /* 0x7f8000000300780b */ /* 0x000fd60003f1d200 */
[----:B------:R-:W-:Y:S05]  /*06e0*/  @!P1 BRA !P2, `(.L_x_4) ;  /* 0x0000000400249947 */ /* 0x000fea0005000000 */
[----:B------:R-:W-:-:S04]  /*06f0*/  LOP3.LUT P2, RZ, R5, 0x7fffffff, RZ, 0xc0, !PT ;  /* 0x7fffffff05ff7812 */ /* 0x000fc8000784c0ff */
[----:B------:R-:W-:-:S13]  /*0700*/  PLOP3.LUT P1, PT, P1, P2, PT, 0x2f, 0xf2 ;  /* 0x0000000000f2781c */ /* 0x000fda0000f24577 */
[----:B------:R-:W-:Y:S05]  /*0710*/  @P1 BRA `(.L_x_5) ;  /* 0x0000000400101947 */ /* 0x000fea0003800000 */
[----:B------:R-:W-:-:S04]  /*0720*/  LOP3.LUT P1, RZ, R12, 0x7fffffff, RZ, 0xc0, !PT ;  /* 0x7fffffff0cff7812 */ /* 0x000fc8000782c0ff */
[----:B------:R-:W-:-:S13]  /*0730*/  PLOP3.LUT P0, PT, P0, P1, PT, 0x2f, 0xf2 ;  /* 0x0000000000f2781c */ /* 0x000fda0000702577 */
[----:B------:R-:W-:Y:S05]  /*0740*/  @P0 BRA `(.L_x_6) ;  /* 0x0000000000f80947 */ /* 0x000fea0003800000 */
[----:B------:R-:W-:Y:S02]  /*0750*/  ISETP.GE.AND P0, PT, R7, RZ, PT ;  /* 0x000000ff0700720c */ /* 0x000fe40003f06270 */
[----:B------:R-:W-:-:S11]  /*0760*/  ISETP.GE.AND P1, PT, R9, RZ, PT ;  /* 0x000000ff0900720c */ /* 0x000fd60003f26270 */
[----:B------:R-:W-:Y:S01]  /*0770*/  @P0 MOV R6, RZ ;  /* 0x000000ff00060202 */ /* 0x000fe20000000f00 */
[----:B------:R-:W-:Y:S02]  /*0780*/  @!P0 IMAD.MOV.U32 R6, RZ, RZ, -0x40 ;  /* 0xffffffc0ff068424 */ /* 0x000fe400078e00ff */
[----:B------:R-:W-:Y:S01]  /*0790*/  @!P0 FFMA R5, R3, 1.84467440737095516160e+19, RZ ;  /* 0x5f80000003058823 */ /* 0x000fe200000000ff */
[----:B------:R-:W-:Y:S02]  /*07a0*/  @!P1 FFMA R12, R2, 1.84467440737095516160e+19, RZ ;  /* 0x5f800000020c9823 */ /* 0x000fe400000000ff */
[----:B------:R-:W-:-:S07]  /*07b0*/  @!P1 IADD3 R6, PT, PT, R6, 0x40, RZ ;  /* 0x0000004006069810 */ /* 0x000fce0007ffe0ff */
.L_x_2:
[----:B------:R-:W-:Y:S01]  /*07c0*/  LEA R3, R11, 0xc0800000, 0x17 ;  /* 0xc08000000b037811 */ /* 0x000fe200078eb8ff */
[----:B------:R-:W-:-:S03]  /*07d0*/  VIADD R8, R8, 0xffffff81 ;  /* 0xffffff8108087836 */ /* 0x000fc60000000000 */
[----:B------:R-:W-:Y:S01]  /*07e0*/  IADD3 R3, PT, PT, -R3, R12, RZ ;  /* 0x0000000c03037210 */ /* 0x000fe20007ffe1ff */
[----:B------:R-:W-:-:S03]  /*07f0*/  IMAD R2, R8, -0x800000, R5 ;  /* 0xff80000008027824 */ /* 0x000fc600078e0205 */
[----:B------:R-:W0:Y:S01]  /*0800*/  MUFU.RCP R7, R3 ;  /* 0x0000000300077308 */ /* 0x000e220000001000 */
[----:B------:R-:W-:-:S04]  /*0810*/  FADD.FTZ R9, -R3, -RZ ;  /* 0x800000ff03097221 */ /* 0x000fc80000010100 */
[----:B0-----:R-:W-:-:S04]  /*0820*/  FFMA R10, R7, R9, 1 ;  /* 0x3f800000070a7423 */ /* 0x001fc80000000009 */
[----:B------:R-:W-:-:S04]  /*0830*/  FFMA R12, R7, R10, R7 ;  /* 0x0000000a070c7223 */ /* 0x000fc80000000007 */
[----:B------:R-:W-:-:S04]  /*0840*/  FFMA R5, R2, R12, RZ ;  /* 0x0000000c02057223 */ /* 0x000fc800000000ff */
[----:B------:R-:W-:-:S04]  /*0850*/  FFMA R10, R9, R5, R2 ;  /* 0x00000005090a7223 */ /* 0x000fc80000000002 */
[----:B------:R-:W-:Y:S01]  /*0860*/  FFMA R7, R12, R10, R5 ;  /* 0x0000000a0c077223 */ /* 0x000fe20000000005 */
[----:B------:R-:W-:-:S03]  /*0870*/  IADD3 R5, PT, PT, R8, 0x7f, -R11 ;  /* 0x0000007f08057810 */ /* 0x000fc60007ffe80b */
[----:B------:R-:W-:Y:S01]  /*0880*/  FFMA R10, R9, R7, R2 ;  /* 0x00000007090a7223 */ /* 0x000fe20000000002 */
[----:B------:R-:W-:-:S03]  /*0890*/  IADD3 R5, PT, PT, R5, R6, RZ ;  /* 0x0000000605057210 */ /* 0x000fc60007ffe0ff */
[----:B------:R-:W-:-:S05]  /*08a0*/  FFMA R2, R12, R10, R7 ;  /* 0x0000000a0c027223 */ /* 0x000fca0000000007 */
[----:B------:R-:W-:-:S04]  /*08b0*/  SHF.R.U32.HI R3, RZ, 0x17, R2 ;  /* 0x00000017ff037819 */ /* 0x000fc80000011602 */
[----:B------:R-:W-:-:S04]  /*08c0*/  LOP3.LUT R3, R3, 0xff, RZ, 0xc0, !PT ;  /* 0x000000ff03037812 */ /* 0x000fc800078ec0ff */
[----:B------:R-:W-:-:S05]  /*08d0*/  IADD3 R9, PT, PT, R3, R5, RZ ;  /* 0x0000000503097210 */ /* 0x000fca0007ffe0ff */
[----:B------:R-:W-:-:S05]  /*08e0*/  VIADD R3, R9, 0xffffffff ;  /* 0xffffffff09037836 */ /* 0x000fca0000000000 */
[----:B------:R-:W-:-:S13]  /*08f0*/  ISETP.GE.U32.AND P0, PT, R3, 0xfe, PT ;  /* 0x000000fe0300780c */ /* 0x000fda0003f06070 */
[----:B------:R-:W-:Y:S05]  /*0900*/  @!P0 BRA `(.L_x_7) ;  /* 0x0000000000808947 */ /* 0x000fea0003800000 */
[----:B------:R-:W-:-:S13]  /*0910*/  ISETP.GT.AND P0, PT, R9, 0xfe, PT ;  /* 0x000000fe0900780c */ /* 0x000fda0003f04270 */
[----:B------:R-:W-:Y:S05]  /*0920*/  @P0 BRA `(.L_x_8) ;  /* 0x00000000006c0947 */ /* 0x000fea0003800000 */
[----:B------:R-:W-:-:S13]  /*0930*/  ISETP.GE.AND P0, PT, R9, 0x1, PT ;  /* 0x000000010900780c */ /* 0x000fda0003f06270 */
[----:B------:R-:W-:Y:S05]  /*0940*/  @P0 BRA `(.L_x_9) ;  /* 0x0000000000980947 */ /* 0x000fea0003800000 */
[----:B------:R-:W-:Y:S02]  /*0950*/  ISETP.GE.AND P0, PT, R9, -0x18, PT ;  /* 0xffffffe80900780c */ /* 0x000fe40003f06270 */
[----:B------:R-:W-:-:S11]  /*0960*/  LOP3.LUT R2, R2, 0x80000000, RZ, 0xc0, !PT ;  /* 0x8000000002027812 */ /* 0x000fd600078ec0ff */
[----:B------:R-:W-:Y:S05]  /*0970*/  @!P0 BRA `(.L_x_9) ;  /* 0x00000000008c8947 */ /* 0x000fea0003800000 */
[CCC-:B------:R-:W-:Y:S01]  /*0980*/  FFMA.RZ R3, R12.reuse, R10.reuse, R7.reuse ;  /* 0x0000000a0c037223 */ /* 0x1c0fe2000000c007 */
[C---:B------:R-:W-:Y:S01]  /*0990*/  IADD3 R8, PT, PT, R9.reuse, 0x20, RZ ;  /* 0x0000002009087810 */ /* 0x040fe20007ffe0ff */
[CCC-:B------:R-:W-:Y:S01]  /*09a0*/  FFMA.RM R6, R12.reuse, R10.reuse, R7.reuse ;  /* 0x0000000a0c067223 */ /* 0x1c0fe20000004007 */
[----:B------:R-:W-:Y:S02]  /*09b0*/  ISETP.NE.AND P2, PT, R9, RZ, PT ;  /* 0x000000ff0900720c */ /* 0x000fe40003f45270 */
[----:B------:R-:W-:Y:S01]  /*09c0*/  LOP3.LUT R5, R3, 0x7fffff, RZ, 0xc0, !PT ;  /* 0x007fffff03057812 */ /* 0x000fe200078ec0ff */
[----:B------:R-:W-:Y:S01]  /*09d0*/  FFMA.RP R3, R12, R10, R7 ;  /* 0x0000000a0c037223 */ /* 0x000fe20000008007 */
[----:B------:R-:W-:Y:S02]  /*09e0*/  ISETP.NE.AND P1, PT, R9, RZ, PT ;  /* 0x000000ff0900720c */ /* 0x000fe40003f25270 */
[----:B------:R-:W-:Y:S02]  /*09f0*/  LOP3.LUT R5, R5, 0x800000, RZ, 0xfc, !PT ;  /* 0x0080000005057812 */ /* 0x000fe400078efcff */
[----:B------:R-:W-:-:S02]  /*0a00*/  IADD3 R7, PT, PT, -R9, RZ, RZ ;  /* 0x000000ff09077210 */ /* 0x000fc40007ffe1ff */
[----:B------:R-:W-:Y:S02]  /*0a10*/  SHF.L.U32 R8, R5, R8, RZ ;  /* 0x0000000805087219 */ /* 0x000fe400000006ff */
[----:B------:R-:W-:Y:S02]  /*0a20*/  FSETP.NEU.FTZ.AND P0, PT, R3, R6, PT ;  /* 0x000000060300720b */ /* 0x000fe40003f1d000 */
[----:B------:R-:W-:Y:S02]  /*0a30*/  SEL R6, R7, RZ, P2 ;  /* 0x000000ff07067207 */ /* 0x000fe40001000000 */
[----:B------:R-:W-:Y:S02]  /*0a40*/  ISETP.NE.AND P1, PT, R8, RZ, P1 ;  /* 0x000000ff0800720c */ /* 0x000fe40000f25270 */
[----:B------:R-:W-:Y:S02]  /*0a50*/  SHF.R.U32.HI R6, RZ, R6, R5 ;  /* 0x00000006ff067219 */ /* 0x000fe40000011605 */
[----:B------:R-:W-:-:S02]  /*0a60*/  PLOP3.LUT P0, PT, P0, P1, PT, 0xf8, 0x8f ;  /* 0x00000000008f781c */ /* 0x000fc40000703f70 */
[----:B------:R-:W-:Y:S02]  /*0a70*/  SHF.R.U32.HI R8, RZ, 0x1, R6 ;  /* 0x00000001ff087819 */ /* 0x000fe40000011606 */
[----:B------:R-:W-:-:S04]  /*0a80*/  SEL R3, RZ, 0x1, !P0 ;  /* 0x00000001ff037807 */ /* 0x000fc80004000000 */
[----:B------:R-:W-:-:S04]  /*0a90*/  LOP3.LUT R3, R3, 0x1, R8, 0xf8, !PT ;  /* 0x0000000103037812 */ /* 0x000fc800078ef808 */
[----:B------:R-:W-:-:S05]  /*0aa0*/  LOP3.LUT R3, R3, R6, RZ, 0xc0, !PT ;  /* 0x0000000603037212 */ /* 0x000fca00078ec0ff */
[----:B------:R-:W-:-:S05]  /*0ab0*/  IMAD.IADD R3, R8, 0x1, R3 ;  /* 0x0000000108037824 */ /* 0x000fca00078e0203 */
[----:B------:R-:W-:Y:S01]  /*0ac0*/  LOP3.LUT R2, R3, R2, RZ, 0xfc, !PT ;  /* 0x0000000203027212 */ /* 0x000fe200078efcff */
[----:B------:R-:W-:Y:S06]  /*0ad0*/  BRA `(.L_x_9) ;  /* 0x0000000000347947 */ /* 0x000fec0003800000 */
.L_x_8:
[----:B------:R-:W-:-:S04]  /*0ae0*/  LOP3.LUT R2, R2, 0x80000000, RZ, 0xc0, !PT ;  /* 0x8000000002027812 */ /* 0x000fc800078ec0ff */
[----:B------:R-:W-:Y:S01]  /*0af0*/  LOP3.LUT R2, R2, 0x7f800000, RZ, 0xfc, !PT ;  /* 0x7f80000002027812 */ /* 0x000fe200078efcff */
[----:B------:R-:W-:Y:S06]  /*0b00*/  BRA `(.L_x_9) ;  /* 0x0000000000287947 */ /* 0x000fec0003800000 */
.L_x_7:
[----:B------:R-:W-:Y:S01]  /*0b10*/  LEA R2, R5, R2, 0x17 ;  /* 0x0000000205027211 */ /* 0x000fe200078eb8ff */
[----:B------:R-:W-:Y:S06]  /*0b20*/  BRA `(.L_x_9) ;  /* 0x0000000000207947 */ /* 0x000fec0003800000 */
.L_x_6:
[----:B------:R-:W-:-:S04]  /*0b30*/  LOP3.LUT R2, R12, 0x80000000, R5, 0x48, !PT ;  /* 0x800000000c027812 */ /* 0x000fc800078e4805 */
[----:B------:R-:W-:Y:S01]  /*0b40*/  LOP3.LUT R2, R2, 0x7f800000, RZ, 0xfc, !PT ;  /* 0x7f80000002027812 */ /* 0x000fe200078efcff */
[----:B------:R-:W-:Y:S06]  /*0b50*/  BRA `(.L_x_9) ;  /* 0x0000000000147947 */ /* 0x000fec0003800000 */
.L_x_5:
[----:B------:R-:W-:Y:S01]  /*0b60*/  LOP3.LUT R2, R12, 0x80000000, R5, 0x48, !PT ;  /* 0x800000000c027812 */ /* 0x000fe200078e4805 */
[----:B------:R-:W-:Y:S06]  /*0b70*/  BRA `(.L_x_9) ;  /* 0x00000000000c7947 */ /* 0x000fec0003800000 */
.L_x_4:
[----:B------:R-:W0:Y:S01]  /*0b80*/  MUFU.RSQ R2, -QNAN ;  /* 0xffc0000000027908 */ /* 0x000e220000001400 */
[----:B------:R-:W-:Y:S05]  /*0b90*/  BRA `(.L_x_9) ;  /* 0x0000000000047947 */ /* 0x000fea0003800000 */
.L_x_3:
[----:B------:R-:W-:-:S07]  /*0ba0*/  FADD.FTZ R2, R3, R2 ;  /* 0x0000000203027221 */ /* 0x000fce0000010000 */
.L_x_9:
[----:B------:R-:W-:-:S04]  /*0bb0*/  HFMA2 R5, -RZ, RZ, 0, 0 ;  /* 0x00000000ff057431 */ /* 0x000fc800000001ff */
[----:B0-----:R-:W-:Y:S05]  /*0bc0*/  RET.REL.NODEC R4 `(_Z9computeMuPfS_S_i) ;  /* 0xfffffff4040c7950 */ /* 0x001fea0003c3ffff */
.L_x_10:
[----:B------:R-:W-:-:S00]  /*0bd0*/  BRA `(.L_x_10) ;  /* 0xfffffffc00fc7947 */ /* 0x000fc0000383ffff */
[----:B------:R-:W-:-:S00]  /*0be0*/  NOP ;  /* 0x0000000000007918 */ /* 0x000fc00000000000 */
        /* <DEDUP_REMOVED lines=9> */
.L_x_18:


//--------------------- .text._Z8finalizePfS_ii   --------------------------
	.section	.text._Z8finalizePfS_ii,"ax",@progbits
	.align	128
        .global         _Z8finalizePfS_ii
        .type           _Z8finalizePfS_ii,@function
        .size           _Z8finalizePfS_ii,(.L_x_20 - _Z8finalizePfS_ii)
        .other          _Z8finalizePfS_ii,@"STO_CUDA_ENTRY STV_DEFAULT"
_Z8finalizePfS_ii:
.text._Z8finalizePfS_ii:
[----:B------:R-:W-:Y:S08]  /*0000*/  LDC R1, c[0x0][0x37c] ;  /* 0x0000df00ff017b82 */ /* 0x000ff00000000800 */
[----:B------:R-:W0:Y:S02]  /*0010*/  LDC R0, c[0x0][0x394] ;  /* 0x0000e500ff007b82 */ /* 0x000e240000000800 */
[----:B0-----:R-:W-:-:S13]  /*0020*/  ISETP.GE.AND P0, PT, R0, 0x1, PT ;  /* 0x000000010000780c */ /* 0x001fda0003f06270 */
[----:B------:R-:W-:Y:S05]  /*0030*/  @!P0 EXIT ;  /* 0x000000000000894d */ /* 0x000fea0003800000 */
[----:B------:R-:W0:Y:S01]  /*0040*/  LDCU.128 UR4, c[0x0][0x380] ;  /* 0x00007000ff0477ac */ /* 0x000e220008000c00 */
[----:B------:R-:W1:Y:S01]  /*0050*/  LDCU UR8, c[0x0][0x390] ;  /* 0x00007200ff0877ac */ /* 0x000e620008000800 */
[----:B------:R-:W2:Y:S01]  /*0060*/  LDCU.64 UR14, c[0x0][0x358] ;  /* 0x00006b00ff0e77ac */ /* 0x000ea20008000a00 */
[----:B0-----:R-:W-:Y:S02]  /*0070*/  UIADD3 UR6, UP0, UPT, UR6, 0x20, URZ ;  /* 0x0000002006067890 */ /* 0x001fe4000ff1e0ff */
[----:B------:R-:W-:Y:S02]  /*0080*/  UIADD3 UR9, UP1, UPT, UR4, 0x20, URZ ;  /* 0x0000002004097890 */ /* 0x000fe4000ff3e0ff */
[----:B------:R-:W-:Y:S02]  /*0090*/  UIADD3.X UR7, UPT, UPT, URZ, UR7, URZ, UP0, !UPT ;  /* 0x00000007ff077290 */ /* 0x000fe400087fe4ff */
[----:B------:R-:W-:Y:S02]  /*00a0*/  UIADD3.X UR10, UPT, UPT, URZ, UR5, URZ, UP1, !UPT ;  /* 0x00000005ff0a7290 */ /* 0x000fe40008ffe4ff */
[----:B-1----:R-:W-:Y:S01]  /*00b0*/  USHF.L.U32 UR8, UR8, 0x9, URZ ;  /* 0x0000000908087899 */ /* 0x002fe200080006ff */
[----:B--2---:R-:W-:-:S11]  /*00c0*/  UMOV UR4, URZ ;  /* 0x000000ff00047c82 */ /* 0x004fd60008000000 */
.L_x_12:
[----:B------:R-:W0:Y:S01]  /*00d0*/  LDCU UR5, c[0x0][0x394] ;  /* 0x00007280ff0577ac */ /* 0x000e220008000800 */
[----:B------:R-:W-:Y:S01]  /*00e0*/  MOV R0, UR8 ;  /* 0x0000000800007c02 */ /* 0x000fe20008000f00 */
[----:B------:R-:W-:Y:S02]  /*00f0*/  UIMAD.WIDE.U32 UR12, UR4, 0x800, UR6 ;  /* 0x00000800040c78a5 */ /* 0x000fe4000f8e0006 */
[----:B------:R-:W-:-:S04]  /*0100*/  UIADD3 UR4, UPT, UPT, UR4, 0x1, URZ ;  /* 0x0000000104047890 */ /* 0x000fc8000fffe0ff */
[----:B-1----:R-:W-:Y:S02]  /*0110*/  MOV R5, UR13 ;  /* 0x0000000d00057c02 */ /* 0x002fe40008000f00 */
[----:B------:R-:W-:Y:S02]  /*0120*/  MOV R2, UR12 ;  /* 0x0000000c00027c02 */ /* 0x000fe40008000f00 */
[----:B------:R-:W-:Y:S02]  /*0130*/  MOV R3, UR13 ;  /* 0x0000000d00037c02 */ /* 0x000fe40008000f00 */
[----:B------:R-:W-:Y:S02]  /*0140*/  MOV R4, UR12 ;  /* 0x0000000c00047c02 */ /* 0x000fe40008000f00 */
[----:B------:R-:W-:Y:S01]  /*0150*/  MOV R7, R5 ;  /* 0x0000000500077202 */ /* 0x000fe20000000f00 */
[----:B0-----:R-:W-:-:S03]  /*0160*/  UISETP.NE.AND UP1, UPT, UR4, UR5, UPT ;  /* 0x000000050400728c */ /* 0x001fc6000bf25270 */
[----:B------:R-:W-:-:S08]  /*0170*/  UMOV UR5, URZ ;  /* 0x000000ff00057c82 */ /* 0x000fd00008000000 */
.L_x_11:
[----:B-1----:R-:W-:Y:S02]  /*0180*/  MOV R4, UR9 ;  /* 0x0000000900047c02 */ /* 0x002fe40008000f00 */
[----:B------:R-:W-:Y:S02]  /*0190*/  MOV R5, UR10 ;  /* 0x0000000a00057c02 */ /* 0x000fe40008000f00 */
[----:B------:R-:W-:Y:S01]  /*01a0*/  MOV R3, R7 ;  /* 0x0000000700037202 */ /* 0x000fe20000000f00 */
[----:B------:R-:W-:-:S04]  /*01b0*/  IMAD.WIDE R4, R0, 0x4, R4 ;  /* 0x0000000400047825 */ /* 0x000fc800078e0204 */
[----:B------:R-:W2:Y:S04]  /*01c0*/  LDG.E R6, desc[UR14][R2.64+-0x20] ;  /* 0xffffe00e02067981 */ /* 0x000ea8000c1e1900 */
[----:B------:R-:W2:Y:S04]  /*01d0*/  LDG.E R7, desc[UR14][R4.64+-0x20] ;  /* 0xffffe00e04077981 */ /* 0x000ea8000c1e1900 */
[----:B------:R-:W3:Y:S04]  /*01e0*/  LDG.E R9, desc[UR14][R4.64+-0x1c] ;  /* 0xffffe40e04097981 */ /* 0x000ee8000c1e1900 */
[----:B------:R-:W4:Y:S04]  /*01f0*/  LDG.E R11, desc[UR14][R4.64+-0x18] ;  /* 0xffffe80e040b7981 */ /* 0x000f28000c1e1900 */
[----:B------:R-:W5:Y:S01]  /*0200*/  LDG.E R13, desc[UR14][R4.64+-0x14] ;  /* 0xffffec0e040d7981 */ /* 0x000f62000c1e1900 */
[----:B--2---:R-:W-:-:S05]  /*0210*/  FADD R7, -R6, R7 ;  /* 0x0000000706077221 */ /* 0x004fca0000000100 */
[----:B------:R0:W-:Y:S04]  /*0220*/  STG.E desc[UR14][R4.64+-0x20], R7 ;  /* 0xffffe00704007986 */ /* 0x0001e8000c10190e */
[----:B------:R-:W3:Y:S04]  /*0230*/  LDG.E R6, desc[UR14][R2.64+-0x1c] ;  /* 0xffffe40e02067981 */ /* 0x000ee8000c1e1900 */
[----:B0-----:R-:W2:Y:S01]  /*0240*/  LDG.E R7, desc[UR14][R4.64+-0x10] ;  /* 0xfffff00e04077981 */ /* 0x001ea2000c1e1900 */
[----:B---3--:R-:W-:-:S05]  /*0250*/  FADD R9, -R6, R9 ;  /* 0x0000000906097221 */ /* 0x008fca0000000100 */
[----:B------:R0:W-:Y:S04]  /*0260*/  STG.E desc[UR14][R4.64+-0x1c], R9 ;  /* 0xffffe40904007986 */ /* 0x0001e8000c10190e */
[----:B------:R-:W4:Y:S04]  /*0270*/  LDG.E R6, desc[UR14][R2.64+-0x18] ;  /* 0xffffe80e02067981 */ /* 0x000f28000c1e1900 */
[----:B0-----:R-:W3:Y:S01]  /*0280*/  LDG.E R9, desc[UR14][R4.64+-0xc] ;  /* 0xfffff40e04097981 */ /* 0x001ee2000c1e1900 */
[----:B----4-:R-:W-:-:S05]  /*0290*/  FADD R11, -R6, R11 ;  /* 0x0000000b060b7221 */ /* 0x010fca0000000100 */
[----:B------:R0:W-:Y:S04]  /*02a0*/  STG.E desc[UR14][R4.64+-0x18], R11 ;  /* 0xffffe80b04007986 */ /* 0x0001e8000c10190e */
[----:B------:R-:W5:Y:S04]  /*02b0*/  LDG.E R6, desc[UR14][R2.64+-0x14] ;  /* 0xffffec0e02067981 */ /* 0x000f68000c1e1900 */
[----:B0-----:R-:W4:Y:S01]  /*02c0*/  LDG.E R11, desc[UR14][R4.64+-0x8] ;  /* 0xfffff80e040b7981 */ /* 0x001f22000c1e1900 */
[----:B-----5:R-:W-:-:S05]  /*02d0*/  FADD R13, -R6, R13 ;  /* 0x0000000d060d7221 */ /* 0x020fca0000000100 */
[----:B------:R0:W-:Y:S04]  /*02e0*/  STG.E desc[UR14][R4.64+-0x14], R13 ;  /* 0xffffec0d04007986 */ /* 0x0001e8000c10190e */
[----:B------:R-:W2:Y:S04]  /*02f0*/  LDG.E R6, desc[UR14][R2.64+-0x10] ;  /* 0xfffff00e02067981 */ /* 0x000ea8000c1e1900 */
[----:B0-----:R-:W5:Y:S01]  /*0300*/  LDG.E R13, desc[UR14][R4.64+-0x4] ;  /* 0xfffffc0e040d7981 */ /* 0x001f62000c1e1900 */
        /* <DEDUP_REMOVED lines=34> */
[----:B------:R-:W3:Y:S02]  /*0530*/  LDG.E R6, desc[UR14][R2.64+0x14] ;  /* 0x0000140e02067981 */ /* 0x000ee4000c1e1900 */
[----:B---3--:R-:W-:-:S05]  /*0540*/  FADD R9, -R6, R9 ;  /* 0x0000000906097221 */ /* 0x008fca0000000100 */
[----:B------:R1:W-:Y:S04]  /*0550*/  STG.E desc[UR14][R4.64+0x14], R9 ;  /* 0x0000140904007986 */ /* 0x0003e8000c10190e */
[----:B------:R-:W4:Y:S02]  /*0560*/  LDG.E R6, desc[UR14][R2.64+0x18] ;  /* 0x0000180e02067981 */ /* 0x000f24000c1e1900 */
[----:B----4-:R-:W-:-:S05]  /*0570*/  FADD R11, -R6, R11 ;  /* 0x0000000b060b7221 */ /* 0x010fca0000000100 */
[----:B------:R1:W-:Y:S04]  /*0580*/  STG.E desc[UR14][R4.64+0x18], R11 ;  /* 0x0000180b04007986 */ /* 0x0003e8000c10190e */
[----:B------:R2:W5:Y:S01]  /*0590*/  LDG.E R6, desc[UR14][R2.64+0x1c] ;  /* 0x00001c0e02067981 */ /* 0x000562000c1e1900 */
[----:B------:R-:W-:-:S04]  /*05a0*/  UIADD3 UR5, UPT, UPT, UR5, 0x10, URZ ;  /* 0x0000001005057890 */ /* 0x000fc8000fffe0ff */
[----:B------:R-:W-:Y:S01]  /*05b0*/  UISETP.NE.AND UP0, UPT, UR5, 0x200, UPT ;  /* 0x000002000500788c */ /* 0x000fe2000bf05270 */
[----:B------:R-:W-:Y:S02]  /*05c0*/  IADD3 R0, PT, PT, R0, 0x10, RZ ;  /* 0x0000001000007810 */ /* 0x000fe40007ffe0ff */
[----:B--2---:R-:W-:-:S04]  /*05d0*/  IADD3 R2, P0, PT, R2, 0x40, RZ ;  /* 0x0000004002027810 */ /* 0x004fc80007f1e0ff */
[----:B0-----:R-:W-:Y:S01]  /*05e0*/  IADD3.X R7, PT, PT, RZ, R3, RZ, P0, !PT ;  /* 0x00000003ff077210 */ /* 0x001fe200007fe4ff */
[----:B-----5:R-:W-:-:S05]  /*05f0*/  FADD R13, -R6, R13 ;  /* 0x0000000d060d7221 */ /* 0x020fca0000000100 */
[----:B------:R1:W-:Y:S01]  /*0600*/  STG.E desc[UR14][R4.64+0x1c], R13 ;  /* 0x00001c0d04007986 */ /* 0x0003e2000c10190e */
[----:B------:R-:W-:Y:S05]  /*0610*/  BRA.U UP0, `(.L_x_11) ;  /* 0xfffffff900d87547 */ /* 0x000fea000b83ffff */
[----:B------:R-:W-:Y:S05]  /*0620*/  BRA.U UP1, `(.L_x_12) ;  /* 0xfffffff901a87547 */ /* 0x000fea000b83ffff */
[----:B------:R-:W-:Y:S05]  /*0630*/  EXIT ;  /* 0x000000000000794d */ /* 0x000fea0003800000 */
.L_x_13:
        /* <DEDUP_REMOVED lines=12> */
.L_x_20:


//--------------------- .text._Z9aggregatePfS_iiS_ --------------------------
	.section	.text._Z9aggregatePfS_iiS_,"ax",@progbits
	.align	128
        .global         _Z9aggregatePfS_iiS_
        .type           _Z9aggregatePfS_iiS_,@function
        .size           _Z9aggregatePfS_iiS_,(.L_x_21 - _Z9aggregatePfS_iiS_)
        .other          _Z9aggregatePfS_iiS_,@"STO_CUDA_ENTRY STV_DEFAULT"
_Z9aggregatePfS_iiS_:
.text._Z9aggregatePfS_iiS_:
[----:B------:R-:W-:Y:S01]  /*0000*/  LDC R1, c[0x0][0x37c] ;  /* 0x0000df00ff017b82 */ /* 0x000fe20000000800 */
[----:B------:R-:W0:Y:S07]  /*0010*/  S2R R9, SR_CTAID.X ;  /* 0x0000000000097919 */ /* 0x000e2e0000002500 */
[----:B------:R-:W1:Y:S01]  /*0020*/  LDC.64 R12, c[0x0][0x398] ;  /* 0x0000e600ff0c7b82 */ /* 0x000e620000000a00 */
[----:B------:R-:W2:Y:S01]  /*0030*/  LDCU.64 UR6, c[0x0][0x358] ;  /* 0x00006b00ff0677ac */ /* 0x000ea20008000a00 */
[----:B------:R-:W-:Y:S01]  /*0040*/  UMOV UR5, 0x7 ;  /* 0x0000000700057882 */ /* 0x000fe20000000000 */
[----:B------:R-:W-:Y:S01]  /*0050*/  UMOV UR4, URZ ;  /* 0x000000ff00047c82 */ /* 0x000fe20008000000 */
[----:B0-----:R-:W-:-:S05]  /*0060*/  SHF.L.U32 R3, R9, 0x9, RZ ;  /* 0x0000000909037819 */ /* 0x001fca00000006ff */
[----:B-1----:R-:W-:-:S05]  /*0070*/  IMAD.WIDE.U32 R12, R3, 0x4, R12 ;  /* 0x00000004030c7825 */ /* 0x002fca00078e000c */
[----:B--2---:R0:W-:Y:S04]  /*0080*/  STG.E.U8 desc[UR6][R12.64], RZ ;  /* 0x000000ff0c007986 */ /* 0x0041e8000c101106 */
[----:B------:R0:W-:Y:S04]  /*0090*/  STG.E.U8 desc[UR6][R12.64+0x1], RZ ;  /* 0x000001ff0c007986 */ /* 0x0001e8000c101106 */
[----:B------:R0:W-:Y:S04]  /*00a0*/  STG.E.U8 desc[UR6][R12.64+0x2], RZ ;  /* 0x000002ff0c007986 */ /* 0x0001e8000c101106 */
[----:B------:R0:W-:Y:S04]  /*00b0*/  STG.E.U8 desc[UR6][R12.64+0x3], RZ ;  /* 0x000003ff0c007986 */ /* 0x0001e8000c101106 */
[----:B------:R0:W-:Y:S04]  /*00c0*/  STG.E.U8 desc[UR6][R12.64+0x4], RZ ;  /* 0x000004ff0c007986 */ /* 0x0001e8000c101106 */
[----:B------:R0:W-:Y:S04]  /*00d0*/  STG.E.U8 desc[UR6][R12.64+0x5], RZ ;  /* 0x000005ff0c007986 */ /* 0x0001e8000c101106 */
[----:B------:R0:W-:Y:S02]  /*00e0*/  STG.E.U8 desc[UR6][R12.64+0x6], RZ ;  /* 0x000006ff0c007986 */ /* 0x0001e4000c101106 */
.L_x_14:
[----:B-1----:R-:W-:Y:S01]  /*00f0*/  IADD3 R2, P0, PT, R12, UR5, RZ ;  /* 0x000000050c027c10 */ /* 0x002fe2000ff1e0ff */
[----:B------:R-:W-:-:S03]  /*0100*/  UIADD3 UR5, UP1, UPT, UR5, 0x9d, URZ ;  /* 0x0000009d05057890 */ /* 0x000fc6000ff3e0ff */
[----:B------:R-:W-:Y:S01]  /*0110*/  IADD3.X R3, PT, PT, R13, UR4, RZ, P0, !PT ;  /* 0x000000040d037c10 */ /* 0x000fe200087fe4ff */
[----:B------:R-:W-:Y:S02]  /*0120*/  UISETP.GE.U32.AND UP0, UPT, UR5, 0x800, UPT ;  /* 0x000008000500788c */ /* 0x000fe4000bf06070 */
[----:B------:R-:W-:Y:S02]  /*0130*/  UIADD3.X UR4, UPT, UPT, URZ, UR4, URZ, UP1, !UPT ;  /* 0x00000004ff047290 */ /* 0x000fe40008ffe4ff */
[----:B------:R1:W-:Y:S02]  /*0140*/  STG.E.U8 desc[UR6][R2.64], RZ ;  /* 0x000000ff02007986 */ /* 0x0003e4000c101106 */
[----:B------:R-:W-:Y:S02]  /*0150*/  UISETP.GE.U32.AND.EX UP0, UPT, UR4, URZ, UPT, UP0 ;  /* 0x000000ff0400728c */ /* 0x000fe4000bf06100 */
[----:B------:R1:W-:Y:S04]  /*0160*/  STG.E.U8 desc[UR6][R2.64+0x1], RZ ;  /* 0x000001ff02007986 */ /* 0x0003e8000c101106 */
        /* <DEDUP_REMOVED lines=154> */
[----:B------:R1:W-:Y:S01]  /*0b10*/  STG.E.U8 desc[UR6][R2.64+0x9c], RZ ;  /* 0x00009cff02007986 */ /* 0x0003e2000c101106 */
[----:B------:R-:W-:Y:S05]  /*0b20*/  BRA.U !UP0, `(.L_x_14) ;  /* 0xfffffff508707547 */ /* 0x000fea000b83ffff */
[----:B-1----:R-:W1:Y:S02]  /*0b30*/  LDC.64 R2, c[0x0][0x390] ;  /* 0x0000e400ff027b82 */ /* 0x002e640000000a00 */
[----:B-1----:R-:W-:-:S05]  /*0b40*/  IMAD R9, R9, R2, RZ ;  /* 0x0000000209097224 */ /* 0x002fca00078e02ff */
[----:B------:R-:W-:-:S04]  /*0b50*/  VIADDMNMX.U32 R0, R9, R2, R3, PT ;  /* 0x0000000209007246 */ /* 0x000fc80003800003 */
[----:B------:R-:W-:-:S13]  /*0b60*/  ISETP.GE.AND P0, PT, R9, R0, PT ;  /* 0x000000000900720c */ /* 0x000fda0003f06270 */
[----:B------:R-:W-:Y:S05]  /*0b70*/  @P0 EXIT ;  /* 0x000000000000094d */ /* 0x000fea0003800000 */
[----:B------:R-:W1:Y:S01]  /*0b80*/  LDCU.64 UR4, c[0x0][0x380] ;  /* 0x00007000ff0477ac */ /* 0x000e620008000a00 */
[----:B------:R-:W-:-:S04]  /*0b90*/  IADD3 R8, P0, PT, R12, 0x10, RZ ;  /* 0x000000100c087810 */ /* 0x000fc80007f1e0ff */
[----:B0-----:R-:W-:Y:S01]  /*0ba0*/  IADD3.X R12, PT, PT, RZ, R13, RZ, P0, !PT ;  /* 0x0000000dff0c7210 */ /* 0x001fe200007fe4ff */
[----:B-1----:R-:W-:-:S04]  /*0bb0*/  UIADD3 UR4, UP0, UPT, UR4, 0x10, URZ ;  /* 0x0000001004047890 */ /* 0x002fc8000ff1e0ff */
[----:B------:R-:W-:Y:S02]  /*0bc0*/  UIADD3.X UR5, UPT, UPT, URZ, UR5, URZ, UP0, !UPT ;  /* 0x00000005ff057290 */ /* 0x000fe400087fe4ff */
[----:B------:R-:W-:-:S04]  /*0bd0*/  MOV R2, UR4 ;  /* 0x0000000400027c02 */ /* 0x000fc80008000f00 */
[----:B------:R-:W-:-:S07]  /*0be0*/  MOV R3, UR5 ;  /* 0x0000000500037c02 */ /* 0x000fce0008000f00 */
.L_x_16:
[----:B0-----:R-:W0:Y:S01]  /*0bf0*/  LDC.64 R4, c[0x0][0x388] ;  /* 0x0000e200ff047b82 */ /* 0x001e220000000a00 */
[C---:B------:R-:W-:Y:S01]  /*0c00*/  SHF.L.U32 R13, R9.reuse, 0x9, RZ ;  /* 0x00000009090d7819 */ /* 0x040fe200000006ff */
[----:B------:R-:W-:Y:S01]  /*0c10*/  UMOV UR4, URZ ;  /* 0x000000ff00047c82 */ /* 0x000fe20008000000 */
[----:B------:R-:W-:Y:S02]  /*0c20*/  MOV R14, R8 ;  /* 0x00000008000e7202 */ /* 0x000fe40000000f00 */
[----:B------:R-:W-:Y:S01]  /*0c30*/  MOV R19, R12 ;  /* 0x0000000c00137202 */ /* 0x000fe20000000f00 */
[C---:B0-----:R-:W-:Y:S01]  /*0c40*/  IMAD.WIDE R4, R9.reuse, 0x4, R4 ;  /* 0x0000000409047825 */ /* 0x041fe200078e0204 */
[----:B------:R-:W-:-:S04]  /*0c50*/  IADD3 R9, PT, PT, R9, 0x1, RZ ;  /* 0x0000000109097810 */ /* 0x000fc80007ffe0ff */
[----:B------:R-:W-:-:S13]  /*0c60*/  ISETP.NE.AND P1, PT, R9, R0, PT ;  /* 0x000000000900720c */ /* 0x000fda0003f25270 */
.L_x_15:
[----:B------:R-:W-:Y:S01]  /*0c70*/  IMAD.WIDE R10, R13, 0x4, R2 ;  /* 0x000000040d0a7825 */ /* 0x000fe200078e0202 */
[----:B0-----:R-:W-:Y:S02]  /*0c80*/  MOV R6, R14 ;  /* 0x0000000e00067202 */ /* 0x001fe40000000f00 */
[----:B------:R-:W-:Y:S01]  /*0c90*/  MOV R7, R19 ;  /* 0x0000001300077202 */ /* 0x000fe20000000f00 */
[----:B------:R-:W2:Y:S04]  /*0ca0*/  LDG.E R14, desc[UR6][R4.64] ;  /* 0x00000006040e7981 */ /* 0x000ea8000c1e1900 */
[----:B------:R-:W2:Y:S04]  /*0cb0*/  LDG.E R17, desc[UR6][R6.64+-0x10] ;  /* 0xfffff00606117981 */ /* 0x000ea8000c1e1900 */
[----:B------:R-:W2:Y:S04]  /*0cc0*/  LDG.E R15, desc[UR6][R10.64+-0x10] ;  /* 0xfffff0060a0f7981 */ /* 0x000ea8000c1e1900 */
[----:B------:R-:W3:Y:S04]  /*0cd0*/  LDG.E R19, desc[UR6][R6.64+-0xc] ;  /* 0xfffff40606137981 */ /* 0x000ee8000c1e1900 */
[----:B------:R-:W4:Y:S04]  /*0ce0*/  LDG.E R21, desc[UR6][R6.64+-0x8] ;  /* 0xfffff80606157981 */ /* 0x000f28000c1e1900 */
[----:B------:R-:W5:Y:S01]  /*0cf0*/  LDG.E R23, desc[UR6][R6.64+0xc] ;  /* 0x00000c0606177981 */ /* 0x000f62000c1e1900 */
[----:B--2---:R-:W-:-:S05]  /*0d00*/  FFMA R15, R14, R15, R17 ;  /* 0x0000000f0e0f7223 */ /* 0x004fca0000000011 */
[----:B------:R0:W-:Y:S04]  /*0d10*/  STG.E desc[UR6][R6.64+-0x10], R15 ;  /* 0xfffff00f06007986 */ /* 0x0001e8000c101906 */
[----:B------:R-:W3:Y:S04]  /*0d20*/  LDG.E R14, desc[UR6][R4.64] ;  /* 0x00000006040e7981 */ /* 0x000ee8000c1e1900 */
[----:B------:R-:W3:Y:S02]  /*0d30*/  LDG.E R17, desc[UR6][R10.64+-0xc] ;  /* 0xfffff4060a117981 */ /* 0x000ee4000c1e1900 */
[----:B---3--:R-:W-:-:S05]  /*0d40*/  FFMA R17, R14, R17, R19 ;  /* 0x000000110e117223 */ /* 0x008fca0000000013 */
[----:B------:R1:W-:Y:S04]  /*0d50*/  STG.E desc[UR6][R6.64+-0xc], R17 ;  /* 0xfffff41106007986 */ /* 0x0003e8000c101906 */
[----:B------:R-:W4:Y:S04]  /*0d60*/  LDG.E R14, desc[UR6][R4.64] ;  /* 0x00000006040e7981 */ /* 0x000f28000c1e1900 */
[----:B------:R-:W4:Y:S02]  /*0d70*/  LDG.E R19, desc[UR6][R10.64+-0x8] ;  /* 0xfffff8060a137981 */ /* 0x000f24000c1e1900 */
[----:B----4-:R-:W-:-:S02]  /*0d80*/  FFMA R19, R14, R19, R21 ;  /* 0x000000130e137223 */ /* 0x010fc40000000015 */
[----:B------:R-:W2:Y:S04]  /*0d90*/  LDG.E R21, desc[UR6][R6.64+-0x4] ;  /* 0xfffffc0606157981 */ /* 0x000ea8000c1e1900 */
[----:B------:R3:W-:Y:S04]  /*0da0*/  STG.E desc[UR6][R6.64+-0x8], R19 ;  /* 0xfffff81306007986 */ /* 0x0007e8000c101906 */
[----:B------:R-:W2:Y:S04]  /*0db0*/  LDG.E R14, desc[UR6][R4.64] ;  /* 0x00000006040e7981 */ /* 0x000ea8000c1e1900 */
[----:B0-----:R-:W2:Y:S02]  /*0dc0*/  LDG.E R15, desc[UR6][R10.64+-0x4] ;  /* 0xfffffc060a0f7981 */ /* 0x001ea4000c1e1900 */
[----:B--2---:R-:W-:-:S02]  /*0dd0*/  FFMA R15, R14, R15, R21 ;  /* 0x0000000f0e0f7223 */ /* 0x004fc40000000015 */
[----:B------:R-:W2:Y:S04]  /*0de0*/  LDG.E R21, desc[UR6][R6.64] ;  /* 0x0000000606157981 */ /* 0x000ea8000c1e1900 */
[----:B------:R0:W-:Y:S04]  /*0df0*/  STG.E desc[UR6][R6.64+-0x4], R15 ;  /* 0xfffffc0f06007986 */ /* 0x0001e8000c101906 */
[----:B------:R-:W2:Y:S04]  /*0e00*/  LDG.E R14, desc[UR6][R4.64] ;  /* 0x00000006040e7981 */ /* 0x000ea8000c1e1900 */
[----:B-1----:R-:W2:Y:S02]  /*0e10*/  LDG.E R17, desc[UR6][R10.64] ;  /* 0x000000060a117981 */ /* 0x002ea4000c1e1900 */
[----:B--2---:R-:W-:-:S02]  /*0e20*/  FFMA R17, R14, R17, R21 ;  /* 0x000000110e117223 */ /* 0x004fc40000000015 */
[----:B------:R-:W2:Y:S04]  /*0e30*/  LDG.E R21, desc[UR6][R6.64+0x4] ;  /* 0x0000040606157981 */ /* 0x000ea8000c1e1900 */
[----:B------:R1:W-:Y:S04]  /*0e40*/  STG.E desc[UR6][R6.64], R17 ;  /* 0x0000001106007986 */ /* 0x0003e8000c101906 */
[----:B------:R-:W2:Y:S04]  /*0e50*/  LDG.E R14, desc[UR6][R4.64] ;  /* 0x00000006040e7981 */ /* 0x000ea8000c1e1900 */
[----:B---3--:R-:W2:Y:S02]  /*0e60*/  LDG.E R19, desc[UR6][R10.64+0x4] ;  /* 0x000004060a137981 */ /* 0x008ea4000c1e1900 */
[----:B--2---:R-:W-:-:S02]  /*0e70*/  FFMA R19, R14, R19, R21 ;  /* 0x000000130e137223 */ /* 0x004fc40000000015 */
[----:B------:R-:W2:Y:S04]  /*0e80*/  LDG.E R21, desc[UR6][R6.64+0x8] ;  /* 0x0000080606157981 */ /* 0x000ea8000c1e1900 */
[----:B------:R3:W-:Y:S04]  /*0e90*/  STG.E desc[UR6][R6.64+0x4], R19 ;  /* 0x0000041306007986 */ /* 0x0007e8000c101906 */
[----:B------:R-:W2:Y:S04]  /*0ea0*/  LDG.E R14, desc[UR6][R4.64] ;  /* 0x00000006040e7981 */ /* 0x000ea8000c1e1900 */
[----:B0-----:R-:W2:Y:S01]  /*0eb0*/  LDG.E R15, desc[UR6][R10.64+0x8] ;  /* 0x000008060a0f7981 */ /* 0x001ea2000c1e1900 */
[----:B-1----:R-:W-:-:S03]  /*0ec0*/  IADD3 R17, PT, PT, R13, 0x8, RZ ;  /* 0x000000080d117810 */ /* 0x002fc60007ffe0ff */
[----:B---3--:R-:W3:Y:S01]  /*0ed0*/  LDG.E R19, desc[UR6][R6.64+0x10] ;  /* 0x0000100606137981 */ /* 0x008ee2000c1e1900 */
[----:B--2---:R-:W-:-:S05]  /*0ee0*/  FFMA R21, R14, R15, R21 ;  /* 0x0000000f0e157223 */ /* 0x004fca0000000015 */
[----:B------:R0:W-:Y:S04]  /*0ef0*/  STG.E desc[UR6][R6.64+0x8], R21 ;  /* 0x0000081506007986 */ /* 0x0001e8000c101906 */
[----:B------:R-:W5:Y:S04]  /*0f00*/  LDG.E R15, desc[UR6][R10.64+0xc] ;  /* 0x00000c060a0f7981 */ /* 0x000f68000c1e1900 */
[----:B------:R-:W5:Y:S04]  /*0f10*/  LDG.E R14, desc[UR6][R4.64] ;  /* 0x00000006040e7981 */ /* 0x000f68000c1e1900 */
[----:B0-----:R-:W2:Y:S01]  /*0f20*/  LDG.E R21, desc[UR6][R6.64+0x18] ;  /* 0x0000180606157981 */ /* 0x001ea2000c1e1900 */
[----:B-----5:R-:W-:Y:S01]  /*0f30*/  FFMA R23, R14, R15, R23 ;  /* 0x0000000f0e177223 */ /* 0x020fe20000000017 */
[----:B------:R-:W-:-:S04]  /*0f40*/  IMAD.WIDE R14, R17, 0x4, R2 ;  /* 0x00000004110e7825 */ /* 0x000fc800078e0202 */
[----:B------:R-:W-:Y:S04]  /*0f50*/  STG.E desc[UR6][R6.64+0xc], R23 ;  /* 0x00000c1706007986 */ /* 0x000fe8000c101906 */
[----:B------:R-:W3:Y:S04]  /*0f60*/  LDG.E R16, desc[UR6][R4.64] ;  /* 0x0000000604107981 */ /* 0x000ee8000c1e1900 */
[----:B------:R-:W3:Y:S02]  /*0f70*/  LDG.E R17, desc[UR6][R14.64+-0x10] ;  /* 0xfffff0060e117981 */ /* 0x000ee4000c1e1900 */
[----:B---3--:R-:W-:-:S02]  /*0f80*/  FFMA R17, R16, R17, R19 ;  /* 0x0000001110117223 */ /* 0x008fc40000000013 */
[----:B------:R-:W3:Y:S04]  /*0f90*/  LDG.E R19, desc[UR6][R6.64+0x14] ;  /* 0x0000140606137981 */ /* 0x000ee8000c1e1900 */
[----:B------:R0:W-:Y:S04]  /*0fa0*/  STG.E desc[UR6][R6.64+0x10], R17 ;  /* 0x0000101106007986 */ /* 0x0001e8000c101906 */
[----:B------:R-:W3:Y:S04]  /*0fb0*/  LDG.E R10, desc[UR6][R4.64] ;  /* 0x00000006040a7981 */ /* 0x000ee8000c1e1900 */
[----:B------:R-:W3:Y:S02]  /*0fc0*/  LDG.E R11, desc[UR6][R14.64+-0xc] ;  /* 0xfffff4060e0b7981 */ /* 0x000ee4000c1e1900 */
[----:B---3--:R-:W-:-:S05]  /*0fd0*/  FFMA R11, R10, R11, R19 ;  /* 0x0000000b0a0b7223 */ /* 0x008fca0000000013 */
[----:B------:R1:W-:Y:S04]  /*0fe0*/  STG.E desc[UR6][R6.64+0x14], R11 ;  /* 0x0000140b06007986 */ /* 0x0003e8000c101906 */
[----:B------:R-:W2:Y:S04]  /*0ff0*/  LDG.E R10, desc[UR6][R4.64] ;  /* 0x00000006040a7981 */ /* 0x000ea8000c1e1900 */
[----:B------:R-:W2:Y:S02]  /*1000*/  LDG.E R19, desc[UR6][R14.64+-0x8] ;  /* 0xfffff8060e137981 */ /* 0x000ea4000c1e1900 */
[----:B--2---:R-:W-:-:S02]  /*1010*/  FFMA R19, R10, R19, R21 ;  /* 0x000000130a137223 */ /* 0x004fc40000000015 */
        /* <DEDUP_REMOVED lines=16> */
[----:B------:R-:W-:Y:S04]  /*1120*/  STG.E desc[UR6][R6.64+0x24], R19 ;  /* 0x0000241306007986 */ /* 0x000fe8000c101906 */
[----:B------:R-:W2:Y:S04]  /*1130*/  LDG.E R10, desc[UR6][R4.64] ;  /* 0x00000006040a7981 */ /* 0x000ea8000c1e1900 */
[----:B0-----:R-:W2:Y:S02]  /*1140*/  LDG.E R17, desc[UR6][R14.64+0x8] ;  /* 0x000008060e117981 */ /* 0x001ea4000c1e1900 */
[----:B--2---:R-:W-:-:S02]  /*1150*/  FFMA R21, R10, R17, R21 ;  /* 0x000000110a157223 */ /* 0x004fc40000000015 */
[----:B------:R-:W2:Y:S04]  /*1160*/  LDG.E R17, desc[UR6][R6.64+0x2c] ;  /* 0x00002c0606117981 */ /* 0x000ea8000c1e1900 */
[----:B------:R0:W-:Y:S04]  /*1170*/  STG.E desc[UR6][R6.64+0x28], R21 ;  /* 0x0000281506007986 */ /* 0x0001e8000c101906 */
[----:B-1----:R-:W2:Y:S04]  /*1180*/  LDG.E R11, desc[UR6][R14.64+0xc] ;  /* 0x00000c060e0b7981 */ /* 0x002ea8000c1e1900 */
[----:B------:R-:W2:Y:S01]  /*1190*/  LDG.E R10, desc[UR6][R4.64] ;  /* 0x00000006040a7981 */ /* 0x000ea2000c1e1900 */
[----:B------:R-:W-:-:S03]  /*11a0*/  IADD3 R23, PT, PT, R13, 0x10, RZ ;  /* 0x000000100d177810 */ /* 0x000fc60007ffe0ff */
[----:B0-----:R-:W3:Y:S01]  /*11b0*/  LDG.E R21, desc[UR6][R6.64+0x34] ;  /* 0x0000340606157981 */ /* 0x001ee2000c1e1900 */
[----:B--2---:R-:W-:Y:S01]  /*11c0*/  FFMA R11, R10, R11, R17 ;  /* 0x0000000b0a0b7223 */ /* 0x004fe20000000011 */
[----:B------:R-:W-:Y:S02]  /*11d0*/  IMAD.WIDE R16, R23, 0x4, R2 ;  /* 0x0000000417107825 */ /* 0x000fe400078e0202 */
[----:B------:R-:W2:Y:S04]  /*11e0*/  LDG.E R23, desc[UR6][R6.64+0x30] ;  /* 0x0000300606177981 */ /* 0x000ea8000c1e1900 */
[----:B------:R0:W-:Y:S04]  /*11f0*/  STG.E desc[UR6][R6.64+0x2c], R11 ;  /* 0x00002c0b06007986 */ /* 0x0001e8000c101906 */
[----:B------:R-:W2:Y:S04]  /*1200*/  LDG.E R10, desc[UR6][R4.64] ;  /* 0x00000006040a7981 */ /* 0x000ea8000c1e1900 */
[----:B------:R-:W2:Y:S02]  /*1210*/  LDG.E R19, desc[UR6][R16.64+-0x10] ;  /* 0xfffff00610137981 */ /* 0x000ea4000c1e1900 */
[----:B--2---:R-:W-:-:S02]  /*1220*/  FFMA R19, R10, R19, R23 ;  /* 0x000000130a137223 */ /* 0x004fc40000000017 */
[----:B------:R-:W2:Y:S04]  /*1230*/  LDG.E R23, desc[UR6][R6.64+0x48] ;  /* 0x0000480606177981 */ /* 0x000ea8000c1e1900 */
[----:B------:R1:W-:Y:S04]  /*1240*/  STG.E desc[UR6][R6.64+0x30], R19 ;  /* 0x0000301306007986 */ /* 0x0003e8000c101906 */
[----:B------:R-:W3:Y:S04]  /*1250*/  LDG.E R10, desc[UR6][R4.64] ;  /* 0x00000006040a7981 */ /* 0x000ee8000c1e1900 */
[----:B------:R-:W3:Y:S02]  /*1260*/  LDG.E R15, desc[UR6][R16.64+-0xc] ;  /* 0xfffff406100f7981 */ /* 0x000ee4000c1e1900 */
[----:B---3--:R-:W-:-:S02]  /*1270*/  FFMA R15, R10, R15, R21 ;  /* 0x0000000f0a0f7223 */ /* 0x008fc40000000015 */
[----:B------:R-:W3:Y:S04]  /*1280*/  LDG.E R21, desc[UR6][R6.64+0x38] ;  /* 0x0000380606157981 */ /* 0x000ee8000c1e1900 */
[----:B------:R4:W-:Y:S04]  /*1290*/  STG.E desc[UR6][R6.64+0x34], R15 ;  /* 0x0000340f06007986 */ /* 0x0009e8000c101906 */
[----:B------:R-:W3:Y:S04]  /*12a0*/  LDG.E R10, desc[UR6][R4.64] ;  /* 0x00000006040a7981 */ /* 0x000ee8000c1e1900 */
[----:B0-----:R-:W3:Y:S02]  /*12b0*/  LDG.E R11, desc[UR6][R16.64+-0x8] ;  /* 0xfffff806100b7981 */ /* 0x001ee4000c1e1900 */
[----:B---3--:R-:W-:-:S02]  /*12c0*/  FFMA R11, R10, R11, R21 ;  /* 0x0000000b0a0b7223 */ /* 0x008fc40000000015 */
[----:B------:R-:W3:Y:S04]  /*12d0*/  LDG.E R21, desc[UR6][R6.64+0x3c] ;  /* 0x00003c0606157981 */ /* 0x000ee8000c1e1900 */
[----:B------:R-:W-:Y:S04]  /*12e0*/  STG.E desc[UR6][R6.64+0x38], R11 ;  /* 0x0000380b06007986 */ /* 0x000fe8000c101906 */
[----:B------:R-:W3:Y:S04]  /*12f0*/  LDG.E R10, desc[UR6][R4.64] ;  /* 0x00000006040a7981 */ /* 0x000ee8000c1e1900 */
[----:B-1----:R-:W3:Y:S02]  /*1300*/  LDG.E R19, desc[UR6][R16.64+-0x4] ;  /* 0xfffffc0610137981 */ /* 0x002ee4000c1e1900 */
[----:B---3--:R-:W-:-:S02]  /*1310*/  FFMA R19, R10, R19, R21 ;  /* 0x000000130a137223 */ /* 0x008fc40000000015 */
[----:B------:R-:W3:Y:S04]  /*1320*/  LDG.E R21, desc[UR6][R6.64+0x40] ;  /* 0x0000400606157981 */ /* 0x000ee8000c1e1900 */
[----:B------:R0:W-:Y:S04]  /*1330*/  STG.E desc[UR6][R6.64+0x3c], R19 ;  /* 0x00003c1306007986 */ /* 0x0001e8000c101906 */
[----:B------:R-:W3:Y:S04]  /*1340*/  LDG.E R10, desc[UR6][R4.64] ;  /* 0x00000006040a7981 */ /* 0x000ee8000c1e1900 */
[----:B----4-:R-:W3:Y:S04]  /*1350*/  LDG.E R15, desc[UR6][R16.64] ;  /* 0x00000006100f7981 */ /* 0x010ee8000c1e1900 */
[----:B0-----:R-:W4:Y:S01]  /*1360*/  LDG.E R19, desc[UR6][R6.64+0x4c] ;  /* 0x00004c0606137981 */ /* 0x001f22000c1e1900 */
[----:B---3--:R-:W-:-:S03]  /*1370*/  FFMA R15, R10, R15, R21 ;  /* 0x0000000f0a0f7223 */ /* 0x008fc60000000015 */
[----:B------:R-:W3:Y:S04]  /*1380*/  LDG.E R21, desc[UR6][R6.64+0x44] ;  /* 0x0000440606157981 */ /* 0x000ee8000c1e1900 */
[----:B------:R0:W-:Y:S04]  /*1390*/  STG.E desc[UR6][R6.64+0x40], R15 ;  /* 0x0000400f06007986 */ /* 0x0001e8000c101906 */
[----:B------:R-:W3:Y:S04]  /*13a0*/  LDG.E R10, desc[UR6][R4.64] ;  /* 0x00000006040a7981 */ /* 0x000ee8000c1e1900 */
[----:B------:R-:W3:Y:S02]  /*13b0*/  LDG.E R11, desc[UR6][R16.64+0x4] ;  /* 0x00000406100b7981 */ /* 0x000ee4000c1e1900 */
[----:B---3--:R-:W-:-:S05]  /*13c0*/  FFMA R21, R10, R11, R21 ;  /* 0x0000000b0a157223 */ /* 0x008fca0000000015 */
[----:B------:R1:W-:Y:S04]  /*13d0*/  STG.E desc[UR6][R6.64+0x44], R21 ;  /* 0x0000441506007986 */ /* 0x0003e8000c101906 */
[----:B------:R-:W2:Y:S04]  /*13e0*/  LDG.E R10, desc[UR6][R4.64] ;  /* 0x00000006040a7981 */ /* 0x000ea8000c1e1900 */
[----:B------:R-:W2:Y:S01]  /*13f0*/  LDG.E R11, desc[UR6][R16.64+0x8] ;  /* 0x00000806100b7981 */ /* 0x000ea2000c1e1900 */
[----:B0-----:R-:W-:-:S03]  /*1400*/  IADD3 R15, PT, PT, R13, 0x18, RZ ;  /* 0x000000180d0f7810 */ /* 0x001fc60007ffe0ff */
[----:B-1----:R-:W3:Y:S01]  /*1410*/  LDG.E R21, desc[UR6][R6.64+0x58] ;  /* 0x0000580606157981 */ /* 0x002ee2000c1e1900 */
[----:B--2---:R-:W-:-:S05]  /*1420*/  FFMA R23, R10, R11, R23 ;  /* 0x0000000b0a177223 */ /* 0x004fca0000000017 */
[----:B------:R-:W-:Y:S04]  /*1430*/  STG.E desc[UR6][R6.64+0x48], R23 ;  /* 0x0000481706007986 */ /* 0x000fe8000c101906 */
[----:B------:R-:W4:Y:S04]  /*1440*/  LDG.E R11, desc[UR6][R16.64+0xc] ;  /* 0x00000c06100b7981 */ /* 0x000f28000c1e1900 */
[----:B------:R-:W4:Y:S02]  /*1450*/  LDG.E R10, desc[UR6][R4.64] ;  /* 0x00000006040a7981 */ /* 0x000f24000c1e1900 */
[----:B----4-:R-:W-:Y:S01]  /*1460*/  FFMA R25, R10, R11, R19 ;  /* 0x0000000b0a197223 */ /* 0x010fe20000000013 */
[----:B------:R-:W-:Y:S01]  /*1470*/  IMAD.WIDE R10, R15, 0x4, R2 ;  /* 0x000000040f0a7825 */ /* 0x000fe200078e0202 */
[----:B------:R-:W2:Y:S04]  /*1480*/  LDG.E R19, desc[UR6][R6.64+0x50] ;  /* 0x0000500606137981 */ /* 0x000ea8000c1e1900 */
[----:B------:R-:W-:Y:S04]  /*1490*/  STG.E desc[UR6][R6.64+0x4c], R25 ;  /* 0x00004c1906007986 */ /* 0x000fe8000c101906 */
[----:B------:R-:W2:Y:S04]  /*14a0*/  LDG.E R14, desc[UR6][R4.64] ;  /* 0x00000006040e7981 */ /* 0x000ea8000c1e1900 */
[----:B------:R-:W2:Y:S02]  /*14b0*/  LDG.E R15, desc[UR6][R10.64+-0x10] ;  /* 0xfffff0060a0f7981 */ /* 0x000ea4000c1e1900 */
[----:B--2---:R-:W-:-:S02]  /*14c0*/  FFMA R15, R14, R15, R19 ;  /* 0x0000000f0e0f7223 */ /* 0x004fc40000000013 */
[----:B------:R-:W2:Y:S04]  /*14d0*/  LDG.E R19, desc[UR6][R6.64+0x54] ;  /* 0x0000540606137981 */ /* 0x000ea8000c1e1900 */
[----:B------:R0:W-:Y:S04]  /*14e0*/  STG.E desc[UR6][R6.64+0x50], R15 ;  /* 0x0000500f06007986 */ /* 0x0001e8000c101906 */
[----:B------:R-:W2:Y:S04]  /*14f0*/  LDG.E R14, desc[UR6][R4.64] ;  /* 0x00000006040e7981 */ /* 0x000ea8000c1e1900 */
[----:B------:R-:W2:Y:S02]  /*1500*/  LDG.E R17, desc[UR6][R10.64+-0xc] ;  /* 0xfffff4060a117981 */ /* 0x000ea4000c1e1900 */
[----:B--2---:R-:W-:-:S05]  /*1510*/  FFMA R17, R14, R17, R19 ;  /* 0x000000110e117223 */ /* 0x004fca0000000013 */
[----:B------:R1:W-:Y:S04]  /*1520*/  STG.E desc[UR6][R6.64+0x54], R17 ;  /* 0x0000541106007986 */ /* 0x0003e8000c101906 */
[----:B------:R-:W3:Y:S04]  /*1530*/  LDG.E R14, desc[UR6][R4.64] ;  /* 0x00000006040e7981 */ /* 0x000ee8000c1e1900 */
[----:B------:R-:W3:Y:S02]  /*1540*/  LDG.E R19, desc[UR6][R10.64+-0x8] ;  /* 0xfffff8060a137981 */ /* 0x000ee4000c1e1900 */
[----:B---3--:R-:W-:-:S02]  /*1550*/  FFMA R19, R14, R19, R21 ;  /* 0x000000130e137223 */ /* 0x008fc40000000015 */
        /* <DEDUP_REMOVED lines=22> */
[----:B-1----:R-:W2:Y:S04]  /*16c0*/  LDG.E R17, desc[UR6][R10.64+0xc] ;  /* 0x00000c060a117981 */ /* 0x002ea8000c1e1900 */
[----:B------:R-:W2:Y:S01]  /*16d0*/  LDG.E R14, desc[UR6][R4.64] ;  /* 0x00000006040e7981 */ /* 0x000ea2000c1e1900 */
[----:B------:R-:W-:-:S04]  /*16e0*/  UIADD3 UR4, UPT, UPT, UR4, 0x20, URZ ;  /* 0x0000002004047890 */ /* 0x000fc8000fffe0ff */
[----:B------:R-:W-:Y:S01]  /*16f0*/  UISETP.NE.AND UP0, UPT, UR4, 0x200, UPT ;  /* 0x000002000400788c */ /* 0x000fe2000bf05270 */
[----:B------:R-:W-:Y:S01]  /*1700*/  IADD3 R13, PT, PT, R13, 0x20, RZ ;  /* 0x000000200d0d7810 */ /* 0x000fe20007ffe0ff */
[----:B--2---:R-:W-:-:S05]  /*1710*/  FFMA R17, R14, R17, R21 ;  /* 0x000000110e117223 */ /* 0x004fca0000000015 */
[----:B------:R0:W-:Y:S01]  /*1720*/  STG.E desc[UR6][R6.64+0x6c], R17 ;  /* 0x00006c1106007986 */ /* 0x0001e2000c101906 */
[----:B------:R-:W-:-:S04]  /*1730*/  IADD3 R14, P0, PT, R6, 0x80, RZ ;  /* 0x00000080060e7810 */ /* 0x000fc80007f1e0ff */
[----:B---3--:R-:W-:Y:S01]  /*1740*/  IADD3.X R19, PT, PT, RZ, R7, RZ, P0, !PT ;  /* 0x00000007ff137210 */ /* 0x008fe200007fe4ff */
[----:B------:R-:W-:Y:S08]  /*1750*/  BRA.U UP0, `(.L_x_15) ;  /* 0xfffffff500447547 */ /* 0x000ff0000b83ffff */
[----:B------:R-:W-:Y:S05]  /*1760*/  @P1 BRA `(.L_x_16) ;  /* 0xfffffff400201947 */ /* 0x000fea000383ffff */
[----:B------:R-:W-:Y:S05]  /*1770*/  EXIT ;  /* 0x000000000000794d */ /* 0x000fea0003800000 */
.L_x_17:
        /* <DEDUP_REMOVED lines=16> */
.L_x_21:


//--------------------- .nv.shared._Z9computeMuPfS_S_i --------------------------
	.section	.nv.shared._Z9computeMuPfS_S_i,"aw",@nobits
	.sectionflags	@""
	.align	4
.nv.shared._Z9computeMuPfS_S_i:
	.zero		5120


//--------------------- .nv.shared.reserved.0     --------------------------
	.section	.nv.shared.reserved.0,"aw",@nobits
	.weak		__nv_reservedSMEM_offset_0_alias
	.size		__nv_reservedSMEM_offset_0_alias, 0, 64
	.other		__nv_reservedSMEM_offset_0_alias,@"STO_CUDA_RESERVED_SHARED STV_DEFAULT"
__nv_reservedSMEM_offset_0_alias:
	.zero		0
	.zero		64


//--------------------- .nv.constant0._Z9computeMuPfS_S_i --------------------------
	.section	.nv.constant0._Z9computeMuPfS_S_i,"a",@progbits
	.sectionflags	@""
	.align	4
.nv.constant0._Z9computeMuPfS_S_i:
	.zero		924


//--------------------- .nv.constant0._Z8finalizePfS_ii --------------------------
	.section	.nv.constant0._Z8finalizePfS_ii,"a",@progbits
	.sectionflags	@""
	.align	4
.nv.constant0._Z8finalizePfS_ii:
	.zero		920


//--------------------- .nv.constant0._Z9aggregatePfS_iiS_ --------------------------
	.section	.nv.constant0._Z9aggregatePfS_iiS_,"a",@progbits
	.sectionflags	@""
	.align	4
.nv.constant0._Z9aggregatePfS_iiS_:
	.zero		928


//--------------------- SYMBOLS --------------------------

	.type		.nv.reservedSmem.offset0,@object
	.size		.nv.reservedSmem.offset0,0x4
	.type		.nv.reservedSmem.cap,@object
	.size		.nv.reservedSmem.cap,0x4
